def matmul_kernel(
    a_ptr,
    b_ptr,
    c_ptr,
    M,
    N,
    K,
    stride_am,
    stride_ak,
    stride_bk,
    stride_bn,
    stride_cm,
    stride_cn,
    BLOCK_M: tl.constexpr,
    BLOCK_N: tl.constexpr,
    BLOCK_K: tl.constexpr,
    GROUP_M: tl.constexpr,
):
    pid = tl.program_id(axis=0)
    num_pid_m = tl.cdiv(M, BLOCK_M)
    num_pid_n = tl.cdiv(N, BLOCK_N)
    num_pid_in_group = GROUP_M * num_pid_n
    group_id = pid // num_pid_in_group
    first_pid_m = group_id * GROUP_M
    group_size_m = min(num_pid_m - first_pid_m, GROUP_M)
    pid_m = first_pid_m + ((pid % num_pid_in_group) % group_size_m)
    pid_n = (pid % num_pid_in_group) // group_size_m

    offs_am = (pid_m * BLOCK_M + tl.arange(0, BLOCK_M)) % M
    offs_bn = (pid_n * BLOCK_N + tl.arange(0, BLOCK_N)) % N
    offs_k = tl.arange(0, BLOCK_K)
    a_ptrs = a_ptr + offs_am[:, None] * stride_am + offs_k[None, :] * stride_ak
    b_ptrs = b_ptr + offs_k[:, None] * stride_bk + offs_bn[None, :] * stride_bn

    acc = tl.zeros((BLOCK_M, BLOCK_N), dtype=tl.float32)
    for kk in range(0, tl.cdiv(K, BLOCK_K)):
        a = tl.load(a_ptrs, mask=offs_k[None, :] < K - kk * BLOCK_K, other=0.0)
        b = tl.load(b_ptrs, mask=offs_k[:, None] < K - kk * BLOCK_K, other=0.0)
        acc = tl.dot(a, b, acc)
        a_ptrs += BLOCK_K * stride_ak
        b_ptrs += BLOCK_K * stride_bk

    c = acc.to(c_ptr.dtype.element_ty)
    offs_cm = pid_m * BLOCK_M + tl.arange(0, BLOCK_M)
    offs_cn = pid_n * BLOCK_N + tl.arange(0, BLOCK_N)
    c_ptrs = c_ptr + offs_cm[:, None] * stride_cm + offs_cn[None, :] * stride_cn
    mask = (offs_cm[:, None] < M) & (offs_cn[None, :] < N)
    tl.store(c_ptrs, c, mask=mask)

# config = {"BLOCK_K": 32, "BLOCK_M": 64, "BLOCK_N": 128, "GROUP_M": 8, "arch": "sm_90", "dtype": "fp16", "num_ctas": 4, "num_stages": 3, "num_warps": 4}
# arch = sm_90


// ===== COMPILED SASS (sm_90a) =====

	.target	sm_90a

	.elftype	@"ET_EXEC"


//--------------------- .note.nv.tkinfo           --------------------------
	.section	.note.nv.tkinfo,"",@"SHT_NOTE"
	.sectionflags	@"SHF_NOTE_NV_TKINFO"
	.tkinfo
        /*0018*/ 	.word	0x00000002
        /*0030*/ 	.string	""
        /*0030*/ 	.string	"ptxas"
        /*0030*/ 	.string	"Cuda compilation tools, release 13.0, V13.0.88"
        /*0030*/ 	.string	"Build cuda_13.0.r13.0/compiler.36424714_0"
        /*0030*/ 	.string	"-v  -suppress-debug-info  -lineinfo  -arch sm_90a "



//--------------------- .note.nv.cuinfo           --------------------------
	.section	.note.nv.cuinfo,"",@"SHT_NOTE"
	.sectionflags	@"SHF_NOTE_NV_CUINFO"
        /*0018*/ 	.short	0x0002
        /*001a*/ 	.short	0x005a
        /*001c*/ 	.short	0x0082
	.zero		2


//--------------------- .nv.info                  --------------------------
	.section	.nv.info,"",@"SHT_CUDA_INFO"
	.align	4


	//----- nvinfo : EIATTR_REGCOUNT
	.align		4
        /*0000*/ 	.byte	0x04, 0x2f
        /*0002*/ 	.short	(.L_1 - .L_0)
	.align		4
.L_0:
        /*0004*/ 	.word	index@(matmul_kernel)
        /*0008*/ 	.word	0x00000060


	//----- nvinfo : EIATTR_FRAME_SIZE
	.align		4
.L_1:
        /*000c*/ 	.byte	0x04, 0x11
        /*000e*/ 	.short	(.L_3 - .L_2)
	.align		4
.L_2:
        /*0010*/ 	.word	index@(matmul_kernel)
        /*0014*/ 	.word	0x00000000


	//----- nvinfo : EIATTR_MIN_STACK_SIZE
	.align		4
.L_3:
        /*0018*/ 	.byte	0x04, 0x12
        /*001a*/ 	.short	(.L_5 - .L_4)
	.align		4
.L_4:
        /*001c*/ 	.word	index@(matmul_kernel)
        /*0020*/ 	.word	0x00000000
.L_5:


//--------------------- .nv.compat                --------------------------
	.section	.nv.compat,"",@"SHT_CUDA_COMPAT_INFO"
	.align	4
        /*0000*/ 	.byte	0x02, 0x09, 0x01, 0x00, 0x02, 0x02, 0x04, 0x00, 0x02, 0x05, 0x05, 0x00, 0x03, 0x07, 0x01, 0x01
        /*0010*/ 	.byte	0x02, 0x03, 0x00, 0x00, 0x02, 0x06, 0x01, 0x00, 0x04, 0x0b, 0x08, 0x00, 0x00, 0x00, 0x00, 0x00
        /*0020*/ 	.byte	0x00, 0x00, 0x00, 0x00


//--------------------- .nv.info.matmul_kernel    --------------------------
	.section	.nv.info.matmul_kernel,"",@"SHT_CUDA_INFO"
	.sectionflags	@""
	.align	4


	//----- nvinfo : EIATTR_CUDA_API_VERSION
	.align		4
        /*0000*/ 	.byte	0x04, 0x37
        /*0002*/ 	.short	(.L_7 - .L_6)
.L_6:
        /*0004*/ 	.word	0x00000082


	//----- nvinfo : EIATTR_KPARAM_INFO
	.align		4
.L_7:
        /*0008*/ 	.byte	0x04, 0x17
        /*000a*/ 	.short	(.L_9 - .L_8)
.L_8:
        /*000c*/ 	.word	0x00000000
        /*0010*/ 	.short	0x000d
        /*0012*/ 	.short	0x0048
        /*0014*/ 	.byte	0x00, 0xf4, 0x21, 0x00


	//----- nvinfo : EIATTR_KPARAM_INFO
	.align		4
.L_9:
        /*0018*/ 	.byte	0x04, 0x17
        /*001a*/ 	.short	(.L_11 - .L_10)
.L_10:
        /*001c*/ 	.word	0x00000000
        /*0020*/ 	.short	0x000c
        /*0022*/ 	.short	0x0040
        /*0024*/ 	.byte	0x00, 0xf4, 0x21, 0x00


	//----- nvinfo : EIATTR_KPARAM_INFO
	.align		4
.L_11:
        /*0028*/ 	.byte	0x04, 0x17
        /*002a*/ 	.short	(.L_13 - .L_12)
.L_12:
        /*002c*/ 	.word	0x00000000
        /*0030*/ 	.short	0x000b
        /*0032*/ 	.short	0x0038
        /*0034*/ 	.byte	0x00, 0xf0, 0x11, 0x00


	//----- nvinfo : EIATTR_KPARAM_INFO
	.align		4
.L_13:
        /*0038*/ 	.byte	0x04, 0x17
        /*003a*/ 	.short	(.L_15 - .L_14)
.L_14:
        /*003c*/ 	.word	0x00000000
        /*0040*/ 	.short	0x000a
        /*0042*/ 	.short	0x0034
        /*0044*/ 	.byte	0x00, 0xf0, 0x11, 0x00


	//----- nvinfo : EIATTR_KPARAM_INFO
	.align		4
.L_15:
        /*0048*/ 	.byte	0x04, 0x17
        /*004a*/ 	.short	(.L_17 - .L_16)
.L_16:
        /*004c*/ 	.word	0x00000000
        /*0050*/ 	.short	0x0009
        /*0052*/ 	.short	0x0030
        /*0054*/ 	.byte	0x00, 0xf0, 0x11, 0x00


	//----- nvinfo : EIATTR_KPARAM_INFO
	.align		4
.L_17:
        /*0058*/ 	.byte	0x04, 0x17
        /*005a*/ 	.short	(.L_19 - .L_18)
.L_18:
        /*005c*/ 	.word	0x00000000
        /*0060*/ 	.short	0x0008
        /*0062*/ 	.short	0x002c
        /*0064*/ 	.byte	0x00, 0xf0, 0x11, 0x00


	//----- nvinfo : EIATTR_KPARAM_INFO
	.align		4
.L_19:
        /*0068*/ 	.byte	0x04, 0x17
        /*006a*/ 	.short	(.L_21 - .L_20)
.L_20:
        /*006c*/ 	.word	0x00000000
        /*0070*/ 	.short	0x0007
        /*0072*/ 	.short	0x0028
        /*0074*/ 	.byte	0x00, 0xf0, 0x11, 0x00


	//----- nvinfo : EIATTR_KPARAM_INFO
	.align		4
.L_21:
        /*0078*/ 	.byte	0x04, 0x17
        /*007a*/ 	.short	(.L_23 - .L_22)
.L_22:
        /*007c*/ 	.word	0x00000000
        /*0080*/ 	.short	0x0006
        /*0082*/ 	.short	0x0024
        /*0084*/ 	.byte	0x00, 0xf0, 0x11, 0x00


	//----- nvinfo : EIATTR_KPARAM_INFO
	.align		4
.L_23:
        /*0088*/ 	.byte	0x04, 0x17
        /*008a*/ 	.short	(.L_25 - .L_24)
.L_24:
        /*008c*/ 	.word	0x00000000
        /*0090*/ 	.short	0x0005
        /*0092*/ 	.short	0x0020
        /*0094*/ 	.byte	0x00, 0xf0, 0x11, 0x00


	//----- nvinfo : EIATTR_KPARAM_INFO
	.align		4
.L_25:
        /*0098*/ 	.byte	0x04, 0x17
        /*009a*/ 	.short	(.L_27 - .L_26)
.L_26:
        /*009c*/ 	.word	0x00000000
        /*00a0*/ 	.short	0x0004
        /*00a2*/ 	.short	0x001c
        /*00a4*/ 	.byte	0x00, 0xf0, 0x11, 0x00


	//----- nvinfo : EIATTR_KPARAM_INFO
	.align		4
.L_27:
        /*00a8*/ 	.byte	0x04, 0x17
        /*00aa*/ 	.short	(.L_29 - .L_28)
.L_28:
        /*00ac*/ 	.word	0x00000000
        /*00b0*/ 	.short	0x0003
        /*00b2*/ 	.short	0x0018
        /*00b4*/ 	.byte	0x00, 0xf0, 0x11, 0x00


	//----- nvinfo : EIATTR_KPARAM_INFO
	.align		4
.L_29:
        /*00b8*/ 	.byte	0x04, 0x17
        /*00ba*/ 	.short	(.L_31 - .L_30)
.L_30:
        /*00bc*/ 	.word	0x00000000
        /*00c0*/ 	.short	0x0002
        /*00c2*/ 	.short	0x0010
        /*00c4*/ 	.byte	0x00, 0xf4, 0x21, 0x00


	//----- nvinfo : EIATTR_KPARAM_INFO
	.align		4
.L_31:
        /*00c8*/ 	.byte	0x04, 0x17
        /*00ca*/ 	.short	(.L_33 - .L_32)
.L_32:
        /*00cc*/ 	.word	0x00000000
        /*00d0*/ 	.short	0x0001
        /*00d2*/ 	.short	0x0008
        /*00d4*/ 	.byte	0x00, 0xf4, 0x21, 0x00


	//----- nvinfo : EIATTR_KPARAM_INFO
	.align		4
.L_33:
        /*00d8*/ 	.byte	0x04, 0x17
        /*00da*/ 	.short	(.L_35 - .L_34)
.L_34:
        /*00dc*/ 	.word	0x00000000
        /*00e0*/ 	.short	0x0000
        /*00e2*/ 	.short	0x0000
        /*00e4*/ 	.byte	0x00, 0xf4, 0x21, 0x00


	//----- nvinfo : EIATTR_EXPLICIT_CLUSTER
	.align		4
.L_35:
        /*00e8*/ 	.byte	0x01, 0x3e
	.zero		2


	//----- nvinfo : EIATTR_CTA_PER_CLUSTER
	.align		4
        /*00ec*/ 	.byte	0x04, 0x3d
        /*00ee*/ 	.short	(.L_37 - .L_36)
.L_36:
        /*00f0*/ 	.word	0x00000004
        /*00f4*/ 	.word	0x00000001
        /*00f8*/ 	.word	0x00000001


	//----- nvinfo : EIATTR_SPARSE_MMA_MASK
	.align		4
.L_37:
        /*00fc*/ 	.byte	0x03, 0x50
        /*00fe*/ 	.short	0x0000


	//----- nvinfo : EIATTR_MAXREG_COUNT
	.align		4
        /*0100*/ 	.byte	0x03, 0x1b
        /*0102*/ 	.short	0x00ff


	//----- nvinfo : EIATTR_NUM_BARRIERS
	.align		4
        /*0104*/ 	.byte	0x02, 0x4c
        /*0106*/ 	.byte	0x01
	.zero		1


	//----- nvinfo : EIATTR_MERCURY_ISA_VERSION
	.align		4
        /*0108*/ 	.byte	0x03, 0x5f
        /*010a*/ 	.short	0x0101


	//----- nvinfo : EIATTR_EXIT_INSTR_OFFSETS
	.align		4
        /*010c*/ 	.byte	0x04, 0x1c
        /*010e*/ 	.short	(.L_39 - .L_38)


	//   ....[0]....
.L_38:
        /*0110*/ 	.word	0x000028a0


	//   ....[1]....
        /*0114*/ 	.word	0x000028d0


	//----- nvinfo : EIATTR_REQNTID
	.align		4
.L_39:
        /*0118*/ 	.byte	0x04, 0x10
        /*011a*/ 	.short	(.L_41 - .L_40)
.L_40:
        /*011c*/ 	.word	0x00000080
        /*0120*/ 	.word	0x00000001
        /*0124*/ 	.word	0x00000001


	//----- nvinfo : EIATTR_CBANK_PARAM_SIZE
	.align		4
.L_41:
        /*0128*/ 	.byte	0x03, 0x19
        /*012a*/ 	.short	0x0050


	//----- nvinfo : EIATTR_PARAM_CBANK
	.align		4
        /*012c*/ 	.byte	0x04, 0x0a
        /*012e*/ 	.short	(.L_43 - .L_42)
	.align		4
.L_42:
        /*0130*/ 	.word	index@(.nv.constant0.matmul_kernel)
        /*0134*/ 	.short	0x0210
        /*0136*/ 	.short	0x0050


	//----- nvinfo : EIATTR_SW_WAR
	.align		4
.L_43:
        /*0138*/ 	.byte	0x04, 0x36
        /*013a*/ 	.short	(.L_45 - .L_44)
.L_44:
        /*013c*/ 	.word	0x00000008
.L_45:


//--------------------- .nv.callgraph             --------------------------
	.section	.nv.callgraph,"",@"SHT_CUDA_CALLGRAPH"
	.align	4
	.sectionentsize	8
	.align		4
        /*0000*/ 	.word	0x00000000
	.align		4
        /*0004*/ 	.word	0xffffffff
	.align		4
        /*0008*/ 	.word	0x00000000
	.align		4
        /*000c*/ 	.word	0xfffffffe
	.align		4
        /*0010*/ 	.word	0x00000000
	.align		4
        /*0014*/ 	.word	0xfffffffd
	.align		4
        /*0018*/ 	.word	0x00000000
	.align		4
        /*001c*/ 	.word	0xfffffffc


//--------------------- .text.matmul_kernel       --------------------------
	.section	.text.matmul_kernel,"ax",@progbits
	.align	128
        .global         matmul_kernel
        .type           matmul_kernel,@function
        .size           matmul_kernel,(.L_x_3 - matmul_kernel)
        .other          matmul_kernel,@"STO_CUDA_ENTRY STV_DEFAULT"
matmul_kernel:
.text.matmul_kernel:
[----:B------:R-:W-:Y:S08]  /*0000*/  LDC R1, c[0x0][0x28] ;  /* 0x00000a00ff017b82 */ /* 0x000ff00000000800 */
[----:B------:R-:W0:Y:S01]  /*0010*/  LDC.64 R8, c[0x0][0x228] ;  /* 0x00008a00ff087b82 */ /* 0x000e220000000a00 */
[----:B------:R-:W1:Y:S01]  /*0020*/  S2R R14, SR_TID.X ;  /* 0x00000000000e7919 */ /* 0x000e620000002100 */
[----:B------:R-:W-:Y:S01]  /*0030*/  UMOV UR5, 0x400 ;  /* 0x0000040000057882 */ /* 0x000fe20000000000 */
[----:B------:R-:W-:Y:S01]  /*0040*/  ULDC.64 UR16, c[0x0][0x208] ;  /* 0x0000820000107ab9 */ /* 0x000fe20000000a00 */
[----:B------:R-:W-:-:S02]  /*0050*/  CS2R R24, SRZ ;  /* 0x0000000000187805 */ /* 0x000fc4000001ff00 */
[----:B------:R-:W-:Y:S02]  /*0060*/  CS2R R26, SRZ ;  /* 0x00000000001a7805 */ /* 0x000fe4000001ff00 */
[----:B------:R-:W-:Y:S02]  /*0070*/  CS2R R32, SRZ ;  /* 0x0000000000207805 */ /* 0x000fe4000001ff00 */
[----:B------:R-:W-:Y:S01]  /*0080*/  CS2R R34, SRZ ;  /* 0x0000000000227805 */ /* 0x000fe2000001ff00 */
[----:B------:R-:W2:Y:S08]  /*0090*/  S2UR UR4, SR_CTAID.X ;  /* 0x00000000000479c3 */ /* 0x000eb00000002500 */
[----:B------:R-:W3:Y:S01]  /*00a0*/  S2UR UR13, SR_CgaCtaId ;  /* 0x00000000000d79c3 */ /* 0x000ee20000008800 */
[----:B0-----:R-:W-:-:S05]  /*00b0*/  VIADD R0, R9, 0x7f ;  /* 0x0000007f09007836 */ /* 0x001fca0000000000 */
[----:B------:R-:W-:Y:S02]  /*00c0*/  SHF.R.S32.HI R3, RZ, 0x1f, R0 ;  /* 0x0000001fff037819 */ /* 0x000fe40000011400 */
[----:B--2---:R-:W-:Y:S01]  /*00d0*/  I2FP.F32.U32 R5, UR4 ;  /* 0x0000000400057c45 */ /* 0x004fe20008201000 */
[----:B------:R-:W-:Y:S01]  /*00e0*/  ULDC UR4, c[0x0][0x150] ;  /* 0x0000540000047ab9 */ /* 0x000fe20000000800 */
[----:B------:R-:W-:Y:S02]  /*00f0*/  LEA.HI R3, R3, R0, RZ, 0x7 ;  /* 0x0000000003037211 */ /* 0x000fe400078f38ff */
[----:B-1----:R-:W-:Y:S01]  /*0100*/  LOP3.LUT R15, R14, 0x3f, RZ, 0xc0, !PT ;  /* 0x0000003f0e0f7812 */ /* 0x002fe200078ec0ff */
[----:B------:R-:W-:Y:S01]  /*0110*/  FMUL R5, R5, UR4 ;  /* 0x0000000405057c20 */ /* 0x000fe20008400000 */
[----:B------:R-:W-:Y:S01]  /*0120*/  SHF.R.S32.HI R3, RZ, 0x7, R3 ;  /* 0x00000007ff037819 */ /* 0x000fe20000011403 */
[----:B---3--:R-:W-:Y:S01]  /*0130*/  USHF.L.U32 UR4, UR13, 0x5, URZ ;  /* 0x000000050d047899 */ /* 0x008fe2000800063f */
[----:B------:R-:W-:Y:S01]  /*0140*/  SHF.R.U32.HI R16, RZ, 0x6, R14 ;  /* 0x00000006ff107819 */ /* 0x000fe2000001160e */
[----:B------:R-:W-:-:S02]  /*0150*/  ULEA UR12, UR13, UR5, 0x18 ;  /* 0x000000050d0c7291 */ /* 0x000fc4000f8ec03f */
[----:B------:R-:W-:Y:S01]  /*0160*/  IMAD.SHL.U32 R4, R3, 0x8, RZ ;  /* 0x0000000803047824 */ /* 0x000fe200078e00ff */
[----:B------:R-:W0:Y:S01]  /*0170*/  F2I.U32.TRUNC.NTZ R5, R5 ;  /* 0x0000000500057305 */ /* 0x000e22000020f000 */
[----:B------:R-:W-:Y:S01]  /*0180*/  ULOP3.LUT UR4, UR4, 0x60, URZ, 0xc0, !UPT ;  /* 0x0000006004047892 */ /* 0x000fe2000f8ec03f */
[----:B------:R-:W-:Y:S02]  /*0190*/  SGXT.U32 R16, R16, 0x1 ;  /* 0x000000011010781a */ /* 0x000fe40000000000 */
[----:B------:R-:W-:-:S04]  /*01a0*/  IABS R7, R4 ;  /* 0x0000000400077213 */ /* 0x000fc80000000000 */
[----:B------:R-:W1:Y:S01]  /*01b0*/  I2F.RP R0, R7 ;  /* 0x0000000700007306 */ /* 0x000e620000209400 */
[----:B0-----:R-:W-:-:S07]  /*01c0*/  IABS R13, R5 ;  /* 0x00000005000d7213 */ /* 0x001fce0000000000 */
[----:B-1----:R-:W0:Y:S02]  /*01d0*/  MUFU.RCP R0, R0 ;  /* 0x0000000000007308 */ /* 0x002e240000001000 */
[----:B0-----:R-:W-:Y:S01]  /*01e0*/  VIADD R2, R0, 0xffffffe ;  /* 0x0ffffffe00027836 */ /* 0x001fe20000000000 */
[----:B------:R-:W-:-:S05]  /*01f0*/  IABS R0, R4 ;  /* 0x0000000400007213 */ /* 0x000fca0000000000 */
[----:B------:R0:W1:Y:S01]  /*0200*/  F2I.FTZ.U32.TRUNC.NTZ R3, R2 ;  /* 0x0000000200037305 */ /* 0x000062000021f000 */
[----:B------:R-:W-:Y:S02]  /*0210*/  IMAD.MOV R0, RZ, RZ, -R0 ;  /* 0x000000ffff007224 */ /* 0x000fe400078e0a00 */
[----:B0-----:R-:W-:Y:S02]  /*0220*/  IMAD.MOV.U32 R2, RZ, RZ, RZ ;  /* 0x000000ffff027224 */ /* 0x001fe400078e00ff */
[----:B-1----:R-:W-:-:S04]  /*0230*/  IMAD.MOV R6, RZ, RZ, -R3 ;  /* 0x000000ffff067224 */ /* 0x002fc800078e0a03 */
[----:B------:R-:W-:-:S04]  /*0240*/  IMAD R11, R6, R7, RZ ;  /* 0x00000007060b7224 */ /* 0x000fc800078e02ff */
[----:B------:R-:W-:-:S06]  /*0250*/  IMAD.HI.U32 R2, R3, R11, R2 ;  /* 0x0000000b03027227 */ /* 0x000fcc00078e0002 */
[----:B------:R-:W-:-:S04]  /*0260*/  IMAD.HI.U32 R2, R2, R13, RZ ;  /* 0x0000000d02027227 */ /* 0x000fc800078e00ff */
[----:B------:R-:W-:-:S05]  /*0270*/  IMAD R0, R2, R0, R13 ;  /* 0x0000000002007224 */ /* 0x000fca00078e020d */
[----:B------:R-:W-:-:S13]  /*0280*/  ISETP.GT.U32.AND P1, PT, R7, R0, PT ;  /* 0x000000000700720c */ /* 0x000fda0003f24070 */
[----:B------:R-:W-:Y:S02]  /*0290*/  @!P1 IMAD.IADD R0, R0, 0x1, -R7 ;  /* 0x0000000100009824 */ /* 0x000fe400078e0a07 */
[----:B------:R-:W-:Y:S01]  /*02a0*/  @!P1 VIADD R2, R2, 0x1 ;  /* 0x0000000102029836 */ /* 0x000fe20000000000 */
[----:B------:R-:W-:Y:S02]  /*02b0*/  ISETP.NE.AND P1, PT, R4, RZ, PT ;  /* 0x000000ff0400720c */ /* 0x000fe40003f25270 */
[----:B------:R-:W-:Y:S02]  /*02c0*/  ISETP.GE.U32.AND P0, PT, R0, R7, PT ;  /* 0x000000070000720c */ /* 0x000fe40003f06070 */
[----:B------:R-:W-:-:S04]  /*02d0*/  LOP3.LUT R0, R5, R4, RZ, 0x3c, !PT ;  /* 0x0000000405007212 */ /* 0x000fc800078e3cff */
[----:B------:R-:W-:Y:S01]  /*02e0*/  ISETP.GE.AND P2, PT, R0, RZ, PT ;  /* 0x000000ff0000720c */ /* 0x000fe20003f46270 */
[----:B------:R-:W-:-:S05]  /*02f0*/  VIADD R0, R8, 0x3f ;  /* 0x0000003f08007836 */ /* 0x000fca0000000000 */
[----:B------:R-:W-:Y:S01]  /*0300*/  SHF.R.S32.HI R3, RZ, 0x1f, R0 ;  /* 0x0000001fff037819 */ /* 0x000fe20000011400 */
[----:B------:R-:W-:-:S03]  /*0310*/  @P0 VIADD R2, R2, 0x1 ;  /* 0x0000000102020836 */ /* 0x000fc60000000000 */
[----:B------:R-:W-:-:S03]  /*0320*/  LEA.HI R3, R3, R0, RZ, 0x6 ;  /* 0x0000000003037211 */ /* 0x000fc600078f30ff */
[----:B------:R-:W-:Y:S01]  /*0330*/  @!P2 IMAD.MOV R2, RZ, RZ, -R2 ;  /* 0x000000ffff02a224 */ /* 0x000fe200078e0a02 */
[----:B------:R-:W-:-:S05]  /*0340*/  @!P1 LOP3.LUT R2, RZ, R4, RZ, 0x33, !PT ;  /* 0x00000004ff029212 */ /* 0x000fca00078e33ff */
[----:B------:R-:W-:Y:S02]  /*0350*/  IMAD.SHL.U32 R6, R2, 0x8, RZ ;  /* 0x0000000802067824 */ /* 0x000fe400078e00ff */
[----:B------:R-:W-:-:S03]  /*0360*/  IMAD.MOV R2, RZ, RZ, -R2 ;  /* 0x000000ffff027224 */ /* 0x000fc600078e0a02 */
[----:B------:R-:W-:Y:S01]  /*0370*/  LEA.HI.SX32 R3, R3, -R6, 0x1a ;  /* 0x8000000603037211 */ /* 0x000fe200078fd2ff */
[----:B------:R-:W-:-:S03]  /*0380*/  IMAD R4, R4, R2, R5 ;  /* 0x0000000204047224 */ /* 0x000fc600078e0205 */
[----:B------:R-:W-:Y:S02]  /*0390*/  VIMNMX R13, R3, 0x8, PT ;  /* 0x00000008030d7848 */ /* 0x000fe40003fe0100 */
[----:B------:R-:W-:Y:S02]  /*03a0*/  IABS R11, R4 ;  /* 0x00000004000b7213 */ /* 0x000fe40000000000 */
[----:B------:R-:W-:-:S04]  /*03b0*/  IABS R7, R13 ;  /* 0x0000000d00077213 */ /* 0x000fc80000000000 */
[----:B------:R-:W0:Y:S08]  /*03c0*/  I2F.RP R0, R7 ;  /* 0x0000000700007306 */ /* 0x000e300000209400 */
[----:B0-----:R-:W0:Y:S02]  /*03d0*/  MUFU.RCP R0, R0 ;  /* 0x0000000000007308 */ /* 0x001e240000001000 */
[----:B0-----:R-:W-:-:S06]  /*03e0*/  VIADD R3, R0, 0xffffffe ;  /* 0x0ffffffe00037836 */ /* 0x001fcc0000000000 */
[----:B------:R-:W0:Y:S02]  /*03f0*/  F2I.FTZ.U32.TRUNC.NTZ R3, R3 ;  /* 0x0000000300037305 */ /* 0x000e24000021f000 */
[----:B0-----:R-:W-:-:S04]  /*0400*/  IMAD.MOV R10, RZ, RZ, -R3 ;  /* 0x000000ffff0a7224 */ /* 0x001fc800078e0a03 */
[----:B------:R-:W-:Y:S01]  /*0410*/  IMAD.MOV.U32 R2, RZ, RZ, R10 ;  /* 0x000000ffff027224 */ /* 0x000fe200078e000a */
[----:B------:R-:W-:-:S03]  /*0420*/  IABS R10, R13 ;  /* 0x0000000d000a7213 */ /* 0x000fc60000000000 */
[----:B------:R-:W-:Y:S02]  /*0430*/  IMAD R5, R2, R7, RZ ;  /* 0x0000000702057224 */ /* 0x000fe400078e02ff */
[----:B------:R-:W-:Y:S02]  /*0440*/  IMAD.MOV.U32 R2, RZ, RZ, RZ ;  /* 0x000000ffff027224 */ /* 0x000fe400078e00ff */
[----:B------:R-:W-:Y:S02]  /*0450*/  IMAD.MOV R0, RZ, RZ, -R10 ;  /* 0x000000ffff007224 */ /* 0x000fe400078e0a0a */
[----:B------:R-:W-:Y:S02]  /*0460*/  IMAD.HI.U32 R2, R3, R5, R2 ;  /* 0x0000000503027227 */ /* 0x000fe400078e0002 */
[----:B------:R-:W0:Y:S04]  /*0470*/  LDC R3, c[0x0][0x230] ;  /* 0x00008c00ff037b82 */ /* 0x000e280000000800 */
        /* <DEDUP_REMOVED lines=8> */
[----:B------:R-:W-:-:S07]  /*0500*/  ISETP.GE.AND P2, PT, R0, RZ, PT ;  /* 0x000000ff0000720c */ /* 0x000fce0003f46270 */
[----:B------:R-:W-:-:S06]  /*0510*/  @P0 VIADD R2, R2, 0x1 ;  /* 0x0000000102020836 */ /* 0x000fcc0000000000 */
[----:B------:R-:W-:Y:S01]  /*0520*/  @!P2 IMAD.MOV R2, RZ, RZ, -R2 ;  /* 0x000000ffff02a224 */ /* 0x000fe200078e0a02 */
[----:B------:R-:W-:-:S05]  /*0530*/  @!P1 LOP3.LUT R2, RZ, R13, RZ, 0x33, !PT ;  /* 0x0000000dff029212 */ /* 0x000fca00078e33ff */
[----:B------:R-:W-:Y:S02]  /*0540*/  IMAD.MOV R0, RZ, RZ, -R2 ;  /* 0x000000ffff007224 */ /* 0x000fe400078e0a02 */
[----:B------:R-:W-:Y:S02]  /*0550*/  IMAD.SHL.U32 R17, R2, 0x80, RZ ;  /* 0x0000008002117824 */ /* 0x000fe400078e00ff */
[----:B------:R-:W-:-:S04]  /*0560*/  IMAD R0, R13, R0, R4 ;  /* 0x000000000d007224 */ /* 0x000fc800078e0204 */
[----:B------:R-:W-:-:S04]  /*0570*/  IMAD.IADD R0, R6, 0x1, R0 ;  /* 0x0000000106007824 */ /* 0x000fc800078e0200 */
[----:B------:R-:W-:Y:S02]  /*0580*/  IMAD R15, R0, 0x40, R15 ;  /* 0x00000040000f7824 */ /* 0x000fe400078e020f */
[----:B0-----:R-:W-:-:S05]  /*0590*/  VIADD R0, R3, 0x1f ;  /* 0x0000001f03007836 */ /* 0x001fca0000000000 */
[----:B------:R-:W-:-:S13]  /*05a0*/  ISETP.GE.AND P0, PT, R0, 0x20, PT ;  /* 0x000000200000780c */ /* 0x000fda0003f06270 */
[----:B------:R-:W-:Y:S05]  /*05b0*/  @!P0 BRA `(.L_x_0) ;  /* 0x0000001800b48947 */ /* 0x000fea0003800000 */
[----:B------:R-:W-:Y:S01]  /*05c0*/  IABS R3, R8 ;  /* 0x0000000800037213 */ /* 0x000fe20000000000 */
[----:B------:R-:W-:Y:S01]  /*05d0*/  ULDC.64 UR6, c[0x0][0x210] ;  /* 0x0000840000067ab9 */ /* 0x000fe20000000a00 */
[----:B------:R-:W-:Y:S01]  /*05e0*/  IABS R2, R9 ;  /* 0x0000000900027213 */ /* 0x000fe20000000000 */
[----:B------:R-:W-:Y:S01]  /*05f0*/  ULDC UR5, c[0x0][0x240] ;  /* 0x0000900000057ab9 */ /* 0x000fe20000000800 */
[----:B------:R-:W0:Y:S01]  /*0600*/  I2F.RP R11, R3 ;  /* 0x00000003000b7306 */ /* 0x000e220000209400 */
[----:B------:R-:W-:Y:S01]  /*0610*/  IABS R18, R15 ;  /* 0x0000000f00127213 */ /* 0x000fe20000000000 */
[----:B------:R-:W1:Y:S01]  /*0620*/  LDC R47, c[0x0][0x238] ;  /* 0x00008e00ff2f7b82 */ /* 0x000e620000000800 */
[----:B------:R-:W-:Y:S02]  /*0630*/  SHF.R.U32.HI R4, RZ, 0x5, R14 ;  /* 0x00000005ff047819 */ /* 0x000fe4000001160e */
[----:B------:R-:W-:Y:S02]  /*0640*/  CS2R R32, SRZ ;  /* 0x0000000000207805 */ /* 0x000fe4000001ff00 */
[----:B------:R-:W-:-:S02]  /*0650*/  ISETP.GE.AND P2, PT, R15, RZ, PT ;  /* 0x000000ff0f00720c */ /* 0x000fc40003f46270 */
[----:B------:R-:W-:Y:S02]  /*0660*/  CS2R R34, SRZ ;  /* 0x0000000000227805 */ /* 0x000fe4000001ff00 */
[----:B------:R-:W-:Y:S01]  /*0670*/  SGXT.U32 R4, R4, 0x2 ;  /* 0x000000020404781a */ /* 0x000fe20000000000 */
[----:B------:R-:W2:Y:S01]  /*0680*/  I2F.RP R10, R2 ;  /* 0x00000002000a7306 */ /* 0x000ea20000209400 */
[C---:B------:R-:W-:Y:S02]  /*0690*/  LOP3.LUT R44, R14.reuse, 0x1f, RZ, 0xc0, !PT ;  /* 0x0000001f0e2c7812 */ /* 0x040fe400078ec0ff */
[----:B------:R-:W-:Y:S02]  /*06a0*/  CS2R R36, SRZ ;  /* 0x0000000000247805 */ /* 0x000fe4000001ff00 */
[----:B------:R-:W-:Y:S01]  /*06b0*/  LOP3.LUT R20, R17, UR4, R4, 0xfe, !PT ;  /* 0x0000000411147c12 */ /* 0x000fe2000f8efe04 */
[----:B------:R-:W-:Y:S01]  /*06c0*/  IMAD.MOV.U32 R4, RZ, RZ, RZ ;  /* 0x000000ffff047224 */ /* 0x000fe200078e00ff */
[----:B------:R-:W-:Y:S01]  /*06d0*/  ULDC UR4, c[0x0][0x234] ;  /* 0x00008d0000047ab9 */ /* 0x000fe20000000800 */
[----:B------:R-:W-:-:S02]  /*06e0*/  LEA.HI R43, R14, 0x1e, RZ, 0x1a ;  /* 0x0000001e0e2b7811 */ /* 0x000fc400078fd0ff */
[----:B------:R-:W-:Y:S01]  /*06f0*/  CS2R R38, SRZ ;  /* 0x0000000000267805 */ /* 0x000fe2000001ff00 */
[----:B0-----:R-:W0:Y:S01]  /*0700*/  MUFU.RCP R11, R11 ;  /* 0x0000000b000b7308 */ /* 0x001e220000001000 */
[C---:B------:R-:W-:Y:S01]  /*0710*/  LOP3.LUT R22, R20.reuse, 0x1c, RZ, 0xfc, !PT ;  /* 0x0000001c14167812 */ /* 0x040fe200078efcff */
[----:B------:R-:W-:Y:S01]  /*0720*/  UMOV UR8, 0x80 ;  /* 0x0000008000087882 */ /* 0x000fe20000000000 */
[C---:B------:R-:W-:Y:S01]  /*0730*/  LOP3.LUT R24, R20.reuse, 0x18, RZ, 0xfc, !PT ;  /* 0x0000001814187812 */ /* 0x040fe200078efcff */
[----:B------:R-:W-:Y:S01]  /*0740*/  UMOV UR9, 0x40000040 ;  /* 0x4000004000097882 */ /* 0x000fe20000000000 */
[C---:B------:R-:W-:Y:S01]  /*0750*/  LOP3.LUT R26, R20.reuse, 0x14, RZ, 0xfc, !PT ;  /* 0x00000014141a7812 */ /* 0x040fe200078efcff */
[----:B------:R-:W-:Y:S01]  /*0760*/  UMOV UR10, 0xfffffffe ;  /* 0xfffffffe000a7882 */ /* 0x000fe20000000000 */
[C---:B------:R-:W-:Y:S01]  /*0770*/  LOP3.LUT R27, R20.reuse, 0x10, RZ, 0xfc, !PT ;  /* 0x00000010141b7812 */ /* 0x040fe200078efcff */
[----:B--2---:R-:W2:Y:S01]  /*0780*/  MUFU.RCP R10, R10 ;  /* 0x0000000a000a7308 */ /* 0x004ea20000001000 */
[----:B------:R-:W-:Y:S01]  /*0790*/  IABS R19, R26 ;  /* 0x0000001a00137213 */ /* 0x000fe20000000000 */
[----:B-1----:R-:W-:Y:S01]  /*07a0*/  IMAD R43, R43, R47, RZ ;  /* 0x0000002f2b2b7224 */ /* 0x002fe200078e02ff */
[----:B------:R-:W-:Y:S01]  /*07b0*/  LOP3.LUT R28, R20, 0xc, RZ, 0xfc, !PT ;  /* 0x0000000c141c7812 */ /* 0x000fe200078efcff */
[----:B------:R-:W-:Y:S01]  /*07c0*/  IMAD.SHL.U32 R51, R47, 0x20, RZ ;  /* 0x000000202f337824 */ /* 0x000fe200078e00ff */
[----:B------:R-:W-:Y:S01]  /*07d0*/  IABS R21, R27 ;  /* 0x0000001b00157213 */ /* 0x000fe20000000000 */
[----:B------:R-:W-:Y:S01]  /*07e0*/  IMAD R50, R16, R47, RZ ;  /* 0x0000002f10327224 */ /* 0x000fe200078e02ff */
[C---:B------:R-:W-:Y:S01]  /*07f0*/  LOP3.LUT R29, R20.reuse, 0x8, RZ, 0xfc, !PT ;  /* 0x00000008141d7812 */ /* 0x040fe200078efcff */
[----:B------:R-:W-:Y:S01]  /*0800*/  UMOV UR11, 0x7fffffdf ;  /* 0x7fffffdf000b7882 */ /* 0x000fe20000000000 */
[----:B0-----:R-:W-:Y:S01]  /*0810*/  VIADD R6, R11, 0xffffffe ;  /* 0x0ffffffe0b067836 */ /* 0x001fe20000000000 */
[----:B------:R-:W-:Y:S01]  /*0820*/  LOP3.LUT R30, R20, 0x4, RZ, 0xfc, !PT ;  /* 0x00000004141e7812 */ /* 0x000fe200078efcff */
[----:B------:R-:W-:Y:S01]  /*0830*/  ULDC UR14, c[0x0][0x230] ;  /* 0x00008c00000e7ab9 */ /* 0x000fe20000000800 */
[----:B------:R-:W-:Y:S01]  /*0840*/  IABS R23, R29 ;  /* 0x0000001d00177213 */ /* 0x000fe20000000000 */
[----:B------:R0:W1:Y:S01]  /*0850*/  F2I.FTZ.U32.TRUNC.NTZ R7, R6 ;  /* 0x0000000600077305 */ /* 0x000062000021f000 */
[----:B------:R-:W-:-:S02]  /*0860*/  IABS R25, R20 ;  /* 0x0000001400197213 */ /* 0x000fc40000000000 */
[----:B------:R-:W-:Y:S01]  /*0870*/  LEA.HI R42, R14, 0xe, RZ, 0x1a ;  /* 0x0000000e0e2a7811 */ /* 0x000fe200078fd0ff */
[----:B--2---:R-:W-:Y:S01]  /*0880*/  VIADD R5, R10, 0xffffffe ;  /* 0x0ffffffe0a057836 */ /* 0x004fe20000000000 */
[C---:B------:R-:W-:Y:S02]  /*0890*/  LOP3.LUT R40, R16.reuse, 0x1c, RZ, 0xfc, !PT ;  /* 0x0000001c10287812 */ /* 0x040fe400078efcff */
[----:B------:R-:W-:Y:S01]  /*08a0*/  LOP3.LUT R45, R16, 0x16, RZ, 0xfc, !PT ;  /* 0x00000016102d7812 */ /* 0x000fe200078efcff */
[-C--:B------:R-:W-:Y:S01]  /*08b0*/  IMAD R42, R42, R47.reuse, RZ ;  /* 0x0000002f2a2a7224 */ /* 0x080fe200078e02ff */
[C---:B------:R-:W-:Y:S01]  /*08c0*/  LOP3.LUT R59, R16.reuse, 0x12, RZ, 0xfc, !PT ;  /* 0x00000012103b7812 */ /* 0x040fe200078efcff */
[----:B------:R-:W2:Y:S01]  /*08d0*/  F2I.FTZ.U32.TRUNC.NTZ R5, R5 ;  /* 0x0000000500057305 */ /* 0x000ea2000021f000 */
[----:B0-----:R-:W-:Y:S01]  /*08e0*/  IMAD.MOV.U32 R6, RZ, RZ, RZ ;  /* 0x000000ffff067224 */ /* 0x001fe200078e00ff */
[----:B------:R-:W-:Y:S01]  /*08f0*/  LOP3.LUT R58, R16, 0x10, RZ, 0xfc, !PT ;  /* 0x00000010103a7812 */ /* 0x000fe200078efcff */
[-C--:B------:R-:W-:Y:S01]  /*0900*/  IMAD R40, R40, R47.reuse, RZ ;  /* 0x0000002f28287224 */ /* 0x080fe200078e02ff */
[C---:B------:R-:W-:Y:S01]  /*0910*/  LOP3.LUT R57, R16.reuse, 0xc, RZ, 0xfc, !PT ;  /* 0x0000000c10397812 */ /* 0x040fe200078efcff */
[--C-:B-1----:R-:W-:Y:S01]  /*0920*/  IMAD.MOV R12, RZ, RZ, -R7.reuse ;  /* 0x000000ffff0c7224 */ /* 0x102fe200078e0a07 */
[C---:B------:R-:W-:Y:S01]  /*0930*/  LOP3.LUT R56, R16.reuse, 0xa, RZ, 0xfc, !PT ;  /* 0x0000000a10387812 */ /* 0x040fe200078efcff */
[----:B------:R-:W-:Y:S01]  /*0940*/  IMAD R45, R45, R47, RZ ;  /* 0x0000002f2d2d7224 */ /* 0x000fe200078e02ff */
[----:B------:R-:W-:Y:S01]  /*0950*/  LOP3.LUT R55, R16, 0x8, RZ, 0xfc, !PT ;  /* 0x0000000810377812 */ /* 0x000fe200078efcff */
[----:B------:R-:W-:Y:S01]  /*0960*/  IMAD R11, R12, R3, RZ ;  /* 0x000000030c0b7224 */ /* 0x000fe200078e02ff */
[----:B------:R-:W-:Y:S01]  /*0970*/  LOP3.LUT R54, R16, 0x6, RZ, 0xfc, !PT ;  /* 0x0000000610367812 */ /* 0x000fe200078efcff */
[----:B------:R-:W-:Y:S01]  /*0980*/  IMAD.MOV.U32 R12, RZ, RZ, R18 ;  /* 0x000000ffff0c7224 */ /* 0x000fe200078e0012 */
[----:B------:R-:W-:Y:S01]  /*0990*/  IABS R18, R28 ;  /* 0x0000001c00127213 */ /* 0x000fe20000000000 */
[----:B------:R-:W-:Y:S01]  /*09a0*/  IMAD.HI.U32 R6, R7, R11, R6 ;  /* 0x0000000b07067227 */ /* 0x000fe200078e0006 */
[----:B------:R-:W-:-:S02]  /*09b0*/  IABS R11, R22 ;  /* 0x00000016000b7213 */ /* 0x000fc40000000000 */
[C---:B------:R-:W-:Y:S01]  /*09c0*/  LOP3.LUT R53, R16.reuse, 0x4, RZ, 0xfc, !PT ;  /* 0x0000000410357812 */ /* 0x040fe200078efcff */
[----:B--2---:R-:W-:Y:S01]  /*09d0*/  IMAD.MOV R13, RZ, RZ, -R5 ;  /* 0x000000ffff0d7224 */ /* 0x004fe200078e0a05 */
[----:B------:R-:W-:Y:S01]  /*09e0*/  LOP3.LUT R52, R16, 0x2, RZ, 0xfc, !PT ;  /* 0x0000000210347812 */ /* 0x000fe200078efcff */
[----:B------:R-:W-:-:S04]  /*09f0*/  IMAD.HI.U32 R6, R6, R12, RZ ;  /* 0x0000000c06067227 */ /* 0x000fc800078e00ff */
[----:B------:R-:W-:Y:S01]  /*0a00*/  IMAD R7, R13, R2, RZ ;  /* 0x000000020d077224 */ /* 0x000fe200078e02ff */
[----:B------:R-:W-:Y:S01]  /*0a10*/  IABS R13, R24 ;  /* 0x00000018000d7213 */ /* 0x000fe20000000000 */
[----:B------:R-:W-:Y:S02]  /*0a20*/  IMAD.MOV R6, RZ, RZ, -R6 ;  /* 0x000000ffff067224 */ /* 0x000fe400078e0a06 */
[----:B------:R-:W-:Y:S01]  /*0a30*/  IMAD.HI.U32 R4, R5, R7, R4 ;  /* 0x0000000705047227 */ /* 0x000fe200078e0004 */
[----:B------:R-:W-:-:S03]  /*0a40*/  SHF.R.S32.HI R5, RZ, 0x1f, R0 ;  /* 0x0000001fff057819 */ /* 0x000fc60000011400 */
[----:B------:R-:W-:Y:S01]  /*0a50*/  IMAD R12, R3, R6, R12 ;  /* 0x00000006030c7224 */ /* 0x000fe200078e020c */
[----:B------:R-:W-:Y:S01]  /*0a60*/  LEA.HI R0, R5, R0, RZ, 0x5 ;  /* 0x0000000005007211 */ /* 0x000fe200078f28ff */
[----:B------:R-:W-:-:S03]  /*0a70*/  IMAD.HI.U32 R5, R4, R11, RZ ;  /* 0x0000000b04057227 */ /* 0x000fc600078e00ff */
[----:B------:R-:W-:Y:S01]  /*0a80*/  ISETP.GT.U32.AND P0, PT, R3, R12, PT ;  /* 0x0000000c0300720c */ /* 0x000fe20003f04070 */
[----:B------:R-:W-:Y:S01]  /*0a90*/  IMAD.HI.U32 R6, R4, R13, RZ ;  /* 0x0000000d04067227 */ /* 0x000fe200078e00ff */
[----:B------:R-:W-:-:S03]  /*0aa0*/  SHF.R.S32.HI R0, RZ, 0x5, R0 ;  /* 0x00000005ff007819 */ /* 0x000fc60000011400 */
[----:B------:R-:W-:-:S04]  /*0ab0*/  IMAD.HI.U32 R7, R4, R19, RZ ;  /* 0x0000001304077227 */ /* 0x000fc800078e00ff */
[----:B------:R-:W-:Y:S02]  /*0ac0*/  IMAD.MOV R5, RZ, RZ, -R5 ;  /* 0x000000ffff057224 */ /* 0x000fe400078e0a05 */
[----:B------:R-:W-:Y:S02]  /*0ad0*/  IMAD.MOV R6, RZ, RZ, -R6 ;  /* 0x000000ffff067224 */ /* 0x000fe400078e0a06 */
[----:B------:R-:W-:Y:S02]  /*0ae0*/  IMAD.MOV R10, RZ, RZ, -R7 ;  /* 0x000000ffff0a7224 */ /* 0x000fe400078e0a07 */
[C---:B------:R-:W-:Y:S02]  /*0af0*/  IMAD R5, R2.reuse, R5, R11 ;  /* 0x0000000502057224 */ /* 0x040fe400078e020b */
[C---:B------:R-:W-:Y:S02]  /*0b00*/  IMAD R7, R2.reuse, R6, R13 ;  /* 0x0000000602077224 */ /* 0x040fe400078e020d */
[C---:B------:R-:W-:Y:S01]  /*0b10*/  IMAD R11, R2.reuse, R10, R19 ;  /* 0x0000000a020b7224 */ /* 0x040fe200078e0213 */
[----:B------:R-:W-:Y:S01]  /*0b20*/  ISETP.GT.U32.AND P3, PT, R2, R5, PT ;  /* 0x000000050200720c */ /* 0x000fe20003f64070 */
[----:B------:R-:W-:Y:S01]  /*0b30*/  IMAD.MOV.U32 R19, RZ, RZ, R18 ;  /* 0x000000ffff137224 */ /* 0x000fe200078e0012 */
[----:B------:R-:W-:Y:S01]  /*0b40*/  IABS R18, R30 ;  /* 0x0000001e00127213 */ /* 0x000fe20000000000 */
[----:B------:R-:W-:Y:S01]  /*0b50*/  IMAD.HI.U32 R6, R4, R21, RZ ;  /* 0x0000001504067227 */ /* 0x000fe200078e00ff */
[----:B------:R-:W-:-:S02]  /*0b60*/  ISETP.GT.U32.AND P5, PT, R2, R7, PT ;  /* 0x000000070200720c */ /* 0x000fc40003fa4070 */
[----:B------:R-:W-:Y:S01]  /*0b70*/  ISETP.GT.U32.AND P1, PT, R2, R11, PT ;  /* 0x0000000b0200720c */ /* 0x000fe20003f24070 */
[----:B------:R-:W-:Y:S02]  /*0b80*/  @!P0 IMAD.IADD R12, R12, 0x1, -R3 ;  /* 0x000000010c0c8824 */ /* 0x000fe400078e0a03 */
[----:B------:R-:W-:-:S03]  /*0b90*/  IMAD.HI.U32 R10, R4, R19, RZ ;  /* 0x00000013040a7227 */ /* 0x000fc600078e00ff */
[----:B------:R-:W-:Y:S01]  /*0ba0*/  ISETP.GT.U32.AND P0, PT, R3, R12, PT ;  /* 0x0000000c0300720c */ /* 0x000fe20003f04070 */
[----:B------:R-:W-:Y:S02]  /*0bb0*/  IMAD.MOV R6, RZ, RZ, -R6 ;  /* 0x000000ffff067224 */ /* 0x000fe400078e0a06 */
[----:B------:R-:W-:Y:S02]  /*0bc0*/  IMAD.MOV R10, RZ, RZ, -R10 ;  /* 0x000000ffff0a7224 */ /* 0x000fe400078e0a0a */
[----:B------:R-:W-:Y:S02]  /*0bd0*/  IMAD R13, R2, R6, R21 ;  /* 0x00000006020d7224 */ /* 0x000fe400078e0215 */
[----:B------:R-:W-:-:S04]  /*0be0*/  IMAD.HI.U32 R6, R4, R23, RZ ;  /* 0x0000001704067227 */ /* 0x000fc800078e00ff */
[----:B------:R-:W-:Y:S02]  /*0bf0*/  IMAD.MOV.U32 R21, RZ, RZ, R18 ;  /* 0x000000ffff157224 */ /* 0x000fe400078e0012 */
[----:B------:R-:W-:Y:S02]  /*0c00*/  IMAD R19, R2, R10, R19 ;  /* 0x0000000a02137224 */ /* 0x000fe400078e0213 */
[----:B------:R-:W-:Y:S02]  /*0c10*/  IMAD.MOV R10, RZ, RZ, -R6 ;  /* 0x000000ffff0a7224 */ /* 0x000fe400078e0a06 */
[----:B------:R-:W-:Y:S01]  /*0c20*/  IMAD.HI.U32 R6, R4, R21, RZ ;  /* 0x0000001504067227 */ /* 0x000fe200078e00ff */
[----:B------:R-:W-:-:S03]  /*0c30*/  ISETP.GT.U32.AND P6, PT, R2, R19, PT ;  /* 0x000000130200720c */ /* 0x000fc60003fc4070 */
[----:B------:R-:W-:-:S04]  /*0c40*/  IMAD.HI.U32 R4, R4, R25, RZ ;  /* 0x0000001904047227 */ /* 0x000fc800078e00ff */
[----:B------:R-:W-:Y:S02]  /*0c50*/  IMAD.MOV R4, RZ, RZ, -R4 ;  /* 0x000000ffff047224 */ /* 0x000fe400078e0a04 */
[----:B------:R-:W-:Y:S01]  /*0c60*/  @!P0 IMAD.IADD R12, R12, 0x1, -R3 ;  /* 0x000000010c0c8824 */ /* 0x000fe200078e0a03 */
[----:B------:R-:W-:Y:S01]  /*0c70*/  ISETP.NE.AND P0, PT, R8, RZ, PT ;  /* 0x000000ff0800720c */ /* 0x000fe20003f05270 */
[C---:B------:R-:W-:Y:S02]  /*0c80*/  IMAD R3, R2.reuse, R10, R23 ;  /* 0x0000000a02037224 */ /* 0x040fe400078e0217 */
[C---:B------:R-:W-:Y:S01]  /*0c90*/  IMAD R23, R2.reuse, R4, R25 ;  /* 0x0000000402177224 */ /* 0x040fe200078e0219 */
[----:B------:R-:W-:Y:S01]  /*0ca0*/  SHF.R.S32.HI R4, RZ, 0x6, R14 ;  /* 0x00000006ff047819 */ /* 0x000fe2000001140e */
[----:B------:R-:W-:Y:S01]  /*0cb0*/  @!P2 IMAD.MOV R12, RZ, RZ, -R12 ;  /* 0x000000ffff0ca224 */ /* 0x000fe200078e0a0c */
[C---:B------:R-:W-:Y:S01]  /*0cc0*/  ISETP.GT.U32.AND P2, PT, R2.reuse, R13, PT ;  /* 0x0000000d0200720c */ /* 0x040fe20003f44070 */
[----:B------:R-:W-:Y:S01]  /*0cd0*/  IMAD.MOV R6, RZ, RZ, -R6 ;  /* 0x000000ffff067224 */ /* 0x000fe200078e0a06 */
[----:B------:R-:W-:Y:S01]  /*0ce0*/  ISETP.GT.U32.AND P4, PT, R2, R23, PT ;  /* 0x000000170200720c */ /* 0x000fe20003f84070 */
[----:B------:R-:W-:Y:S01]  /*0cf0*/  @!P3 IMAD.IADD R5, R5, 0x1, -R2 ;  /* 0x000000010505b824 */ /* 0x000fe200078e0a02 */
[----:B------:R-:W-:Y:S01]  /*0d00*/  SGXT R4, R4, 0x1 ;  /* 0x000000010404781a */ /* 0x000fe20000000200 */
[----:B------:R-:W-:-:S02]  /*0d10*/  IMAD R21, R2, R6, R21 ;  /* 0x0000000602157224 */ /* 0x000fc400078e0215 */
[----:B------:R-:W-:Y:S01]  /*0d20*/  @!P0 LOP3.LUT R12, RZ, R8, RZ, 0x33, !PT ;  /* 0x00000008ff0c8212 */ /* 0x000fe200078e33ff */
[--C-:B------:R-:W-:Y:S01]  /*0d30*/  @!P5 IMAD.IADD R7, R7, 0x1, -R2.reuse ;  /* 0x000000010707d824 */ /* 0x100fe200078e0a02 */
[C---:B------:R-:W-:Y:S01]  /*0d40*/  ISETP.GT.U32.AND P0, PT, R2.reuse, R3, PT ;  /* 0x000000030200720c */ /* 0x040fe20003f04070 */
[--C-:B------:R-:W-:Y:S01]  /*0d50*/  @!P6 IMAD.IADD R19, R19, 0x1, -R2.reuse ;  /* 0x000000011313e824 */ /* 0x100fe200078e0a02 */
[C---:B------:R-:W-:Y:S01]  /*0d60*/  ISETP.GT.U32.AND P3, PT, R2.reuse, R21, PT ;  /* 0x000000150200720c */ /* 0x040fe20003f64070 */
[--C-:B------:R-:W-:Y:S01]  /*0d70*/  @!P1 IMAD.IADD R11, R11, 0x1, -R2.reuse ;  /* 0x000000010b0b9824 */ /* 0x100fe200078e0a02 */
[C---:B------:R-:W-:Y:S01]  /*0d80*/  ISETP.GT.U32.AND P5, PT, R2.reuse, R5, PT ;  /* 0x000000050200720c */ /* 0x040fe20003fa4070 */
[--C-:B------:R-:W-:Y:S01]  /*0d90*/  @!P2 IMAD.IADD R13, R13, 0x1, -R2.reuse ;  /* 0x000000010d0da824 */ /* 0x100fe200078e0a02 */
[----:B------:R-:W-:Y:S01]  /*0da0*/  ISETP.GT.U32.AND P2, PT, R2, R7, PT ;  /* 0x000000070200720c */ /* 0x000fe20003f44070 */
[--C-:B------:R-:W-:Y:S01]  /*0db0*/  @!P4 IMAD.IADD R23, R23, 0x1, -R2.reuse ;  /* 0x000000011717c824 */ /* 0x100fe200078e0a02 */
[----:B------:R-:W-:Y:S01]  /*0dc0*/  ISETP.GE.AND P1, PT, R22, RZ, PT ;  /* 0x000000ff1600720c */ /* 0x000fe20003f26270 */
[----:B------:R-:W-:Y:S01]  /*0dd0*/  IMAD R12, R12, UR4, RZ ;  /* 0x000000040c0c7c24 */ /* 0x000fe2000f8e02ff */
[----:B------:R-:W-:Y:S01]  /*0de0*/  ISETP.GT.U32.AND P4, PT, R2, R19, PT ;  /* 0x000000130200720c */ /* 0x000fe20003f84070 */
[----:B------:R-:W-:Y:S01]  /*0df0*/  IMAD.SHL.U32 R18, R14, 0x2, RZ ;  /* 0x000000020e127824 */ /* 0x000fe200078e00ff */
[----:B------:R-:W-:Y:S01]  /*0e00*/  ISETP.GE.AND P6, PT, R24, RZ, PT ;  /* 0x000000ff1800720c */ /* 0x000fe20003fc6270 */
[--C-:B------:R-:W-:Y:S01]  /*0e10*/  @!P0 IMAD.IADD R3, R3, 0x1, -R2.reuse ;  /* 0x0000000103038824 */ /* 0x100fe200078e0a02 */
[----:B------:R-:W-:Y:S01]  /*0e20*/  ISETP.GT.U32.AND P0, PT, R2, R13, PT ;  /* 0x0000000d0200720c */ /* 0x000fe20003f04070 */
[--C-:B------:R-:W-:Y:S01]  /*0e30*/  @!P3 IMAD.IADD R21, R21, 0x1, -R2.reuse ;  /* 0x000000011515b824 */ /* 0x100fe200078e0a02 */
[----:B------:R-:W-:Y:S01]  /*0e40*/  LOP3.LUT R25, R4, 0x90, RZ, 0xc0, !PT ;  /* 0x0000009004197812 */ /* 0x000fe200078ec0ff */
[--C-:B------:R-:W-:Y:S01]  /*0e50*/  @!P5 IMAD.IADD R5, R5, 0x1, -R2.reuse ;  /* 0x000000010505d824 */ /* 0x100fe200078e0a02 */
[C---:B------:R-:W-:Y:S01]  /*0e60*/  ISETP.GT.U32.AND P5, PT, R2.reuse, R11, PT ;  /* 0x0000000b0200720c */ /* 0x040fe20003fa4070 */
[--C-:B------:R-:W-:Y:S01]  /*0e70*/  @!P2 IMAD.IADD R7, R7, 0x1, -R2.reuse ;  /* 0x000000010707a824 */ /* 0x100fe200078e0a02 */
[C---:B------:R-:W-:Y:S01]  /*0e80*/  ISETP.GT.U32.AND P3, PT, R2.reuse, R3, PT ;  /* 0x000000030200720c */ /* 0x040fe20003f64070 */
[----:B------:R-:W-:Y:S01]  /*0e90*/  @!P1 IMAD.MOV R5, RZ, RZ, -R5 ;  /* 0x000000ffff059224 */ /* 0x000fe200078e0a05 */
[C---:B------:R-:W-:Y:S01]  /*0ea0*/  ISETP.GT.U32.AND P2, PT, R2.reuse, R21, PT ;  /* 0x000000150200720c */ /* 0x040fe20003f44070 */
[--C-:B------:R-:W-:Y:S01]  /*0eb0*/  @!P4 IMAD.IADD R19, R19, 0x1, -R2.reuse ;  /* 0x000000011313c824 */ /* 0x100fe200078e0a02 */
[----:B------:R-:W-:Y:S01]  /*0ec0*/  ISETP.GT.U32.AND P1, PT, R2, R23, PT ;  /* 0x000000170200720c */ /* 0x000fe20003f24070 */
[----:B------:R-:W-:Y:S01]  /*0ed0*/  @!P6 IMAD.MOV R7, RZ, RZ, -R7 ;  /* 0x000000ffff07e224 */ /* 0x000fe200078e0a07 */
[----:B------:R-:W-:Y:S01]  /*0ee0*/  ISETP.GE.AND P4, PT, R28, RZ, PT ;  /* 0x000000ff1c00720c */ /* 0x000fe20003f86270 */
[--C-:B------:R-:W-:Y:S01]  /*0ef0*/  @!P0 IMAD.IADD R13, R13, 0x1, -R2.reuse ;  /* 0x000000010d0d8824 */ /* 0x100fe200078e0a02 */
[----:B------:R-:W-:Y:S01]  /*0f00*/  ISETP.GE.AND P0, PT, R27, RZ, PT ;  /* 0x000000ff1b00720c */ /* 0x000fe20003f06270 */
[----:B------:R-:W-:Y:S01]  /*0f10*/  USHF.R.U32.HI UR4, URZ, 0x4, UR12 ;  /* 0x000000043f047899 */ /* 0x000fe2000801160c */
[----:B------:R-:W-:Y:S01]  /*0f20*/  ISETP.GE.AND P6, PT, R20, RZ, PT ;  /* 0x000000ff1400720c */ /* 0x000fe20003fc6270 */
[--C-:B------:R-:W-:Y:S01]  /*0f30*/  @!P5 IMAD.IADD R11, R11, 0x1, -R2.reuse ;  /* 0x000000010b0bd824 */ /* 0x100fe200078e0a02 */
[----:B------:R-:W-:Y:S01]  /*0f40*/  ISETP.GE.AND P5, PT, R26, RZ, PT ;  /* 0x000000ff1a00720c */ /* 0x000fe20003fa6270 */
[--C-:B------:R-:W-:Y:S01]  /*0f50*/  @!P3 IMAD.IADD R3, R3, 0x1, -R2.reuse ;  /* 0x000000010303b824 */ /* 0x100fe200078e0a02 */
[----:B------:R-:W-:Y:S01]  /*0f60*/  ISETP.GE.AND P3, PT, R29, RZ, PT ;  /* 0x000000ff1d00720c */ /* 0x000fe20003f66270 */
[--C-:B------:R-:W-:Y:S01]  /*0f70*/  @!P2 IMAD.IADD R21, R21, 0x1, -R2.reuse ;  /* 0x000000011515a824 */ /* 0x100fe200078e0a02 */
[----:B------:R-:W-:Y:S01]  /*0f80*/  ISETP.GE.AND P2, PT, R30, RZ, PT ;  /* 0x000000ff1e00720c */ /* 0x000fe20003f46270 */
[----:B------:R-:W-:Y:S01]  /*0f90*/  @!P1 IMAD.IADD R23, R23, 0x1, -R2 ;  /* 0x0000000117179824 */ /* 0x000fe200078e0a02 */
[----:B------:R-:W-:Y:S01]  /*0fa0*/  ISETP.NE.AND P1, PT, R9, RZ, PT ;  /* 0x000000ff0900720c */ /* 0x000fe20003f25270 */
[----:B------:R-:W-:Y:S01]  /*0fb0*/  @!P4 IMAD.MOV R19, RZ, RZ, -R19 ;  /* 0x000000ffff13c224 */ /* 0x000fe200078e0a13 */
[----:B------:R-:W-:Y:S01]  /*0fc0*/  LOP3.LUT R2, RZ, R9, RZ, 0x33, !PT ;  /* 0x00000009ff027212 */ /* 0x000fe200078e33ff */
[----:B------:R-:W-:Y:S01]  /*0fd0*/  @!P0 IMAD.MOV R13, RZ, RZ, -R13 ;  /* 0x000000ffff0d8224 */ /* 0x000fe200078e0a0d */
[----:B------:R-:W-:Y:S01]  /*0fe0*/  LEA R78, P0, R12, UR6, 0x1 ;  /* 0x000000060c4e7c11 */ /* 0x000fe2000f8008ff */
[----:B------:R-:W-:Y:S01]  /*0ff0*/  @!P6 IMAD.MOV R23, RZ, RZ, -R23 ;  /* 0x000000ffff17e224 */ /* 0x000fe200078e0a17 */
[C---:B------:R-:W-:Y:S01]  /*1000*/  SEL R19, R2.reuse, R19, !P1 ;  /* 0x0000001302137207 */ /* 0x040fe20004800000 */
[----:B------:R-:W-:Y:S01]  /*1010*/  @!P5 IMAD.MOV R11, RZ, RZ, -R11 ;  /* 0x000000ffff0bd224 */ /* 0x000fe200078e0a0b */
[----:B------:R-:W-:Y:S01]  /*1020*/  SEL R5, R2, R5, !P1 ;  /* 0x0000000502057207 */ /* 0x000fe20004800000 */
[----:B------:R-:W-:Y:S01]  /*1030*/  @!P3 IMAD.MOV R3, RZ, RZ, -R3 ;  /* 0x000000ffff03b224 */ /* 0x000fe200078e0a03 */
[----:B------:R-:W-:Y:S01]  /*1040*/  LEA.HI.X.SX32 R79, R12, UR7, 0x1, P0 ;  /* 0x000000070c4f7c11 */ /* 0x000fe200080f0eff */
[----:B------:R-:W-:Y:S01]  /*1050*/  IMAD R19, R19, UR5, RZ ;  /* 0x0000000513137c24 */ /* 0x000fe2000f8e02ff */
[----:B------:R-:W-:Y:S01]  /*1060*/  ULDC.64 UR6, c[0x0][0x218] ;  /* 0x0000860000067ab9 */ /* 0x000fe20000000a00 */
[----:B------:R-:W-:Y:S01]  /*1070*/  @!P2 IMAD.MOV R21, RZ, RZ, -R21 ;  /* 0x000000ffff15a224 */ /* 0x000fe200078e0a15 */
[C---:B------:R-:W-:Y:S01]  /*1080*/  SEL R3, R2.reuse, R3, !P1 ;  /* 0x0000000302037207 */ /* 0x040fe20004800000 */
[----:B------:R-:W-:Y:S01]  /*1090*/  IMAD R12, R5, UR5, RZ ;  /* 0x00000005050c7c24 */ /* 0x000fe2000f8e02ff */
[----:B------:R-:W-:Y:S01]  /*10a0*/  LEA R5, P2, R19, UR6, 0x1 ;  /* 0x0000000613057c11 */ /* 0x000fe2000f8408ff */
[----:B------:R-:W-:Y:S01]  /*10b0*/  USGXT.U32 UR4, UR4, 0xe ;  /* 0x0000000e0404789a */ /* 0x000fe20008000000 */
[C---:B------:R-:W-:Y:S01]  /*10c0*/  SEL R7, R2.reuse, R7, !P1 ;  /* 0x0000000702077207 */ /* 0x040fe20004800000 */
[----:B------:R-:W-:Y:S01]  /*10d0*/  IMAD R20, R3, UR5, RZ ;  /* 0x0000000503147c24 */ /* 0x000fe2000f8e02ff */
[----:B------:R-:W-:Y:S01]  /*10e0*/  LEA.HI.X.SX32 R4, R19, UR7, 0x1, P2 ;  /* 0x0000000713047c11 */ /* 0x000fe200090f0eff */
[----:B------:R-:W-:Y:S01]  /*10f0*/  IMAD R59, R59, R47, RZ ;  /* 0x0000002f3b3b7224 */ /* 0x000fe200078e02ff */
[----:B------:R-:W0:Y:S01]  /*1100*/  LDC R19, c[0x0][0x23c] ;  /* 0x00008f00ff137b82 */ /* 0x000e220000000800 */
[C---:B------:R-:W-:Y:S01]  /*1110*/  SEL R11, R2.reuse, R11, !P1 ;  /* 0x0000000b020b7207 */ /* 0x040fe20004800000 */
[----:B------:R-:W-:Y:S01]  /*1120*/  IMAD R10, R7, UR5, RZ ;  /* 0x00000005070a7c24 */ /* 0x000fe2000f8e02ff */
[----:B------:R-:W-:Y:S01]  /*1130*/  SEL R13, R2, R13, !P1 ;  /* 0x0000000d020d7207 */ /* 0x000fe20004800000 */
[----:B------:R-:W-:Y:S01]  /*1140*/  IMAD R58, R58, R47, RZ ;  /* 0x0000002f3a3a7224 */ /* 0x000fe200078e02ff */
[C---:B------:R-:W-:Y:S01]  /*1150*/  SEL R21, R2.reuse, R21, !P1 ;  /* 0x0000001502157207 */ /* 0x040fe20004800000 */
[----:B------:R-:W-:Y:S01]  /*1160*/  IMAD R8, R11, UR5, RZ ;  /* 0x000000050b087c24 */ /* 0x000fe2000f8e02ff */
[----:B------:R-:W-:Y:S01]  /*1170*/  SEL R2, R2, R23, !P1 ;  /* 0x0000001702027207 */ /* 0x000fe20004800000 */
[----:B------:R-:W-:Y:S01]  /*1180*/  IMAD R6, R13, UR5, RZ ;  /* 0x000000050d067c24 */ /* 0x000fe2000f8e02ff */
[----:B------:R-:W-:Y:S01]  /*1190*/  LEA R3, P1, R20, UR6, 0x1 ;  /* 0x0000000614037c11 */ /* 0x000fe2000f8208ff */
[----:B------:R-:W-:Y:S01]  /*11a0*/  IMAD R41, R21, UR5, RZ ;  /* 0x0000000515297c24 */ /* 0x000fe2000f8e02ff */
[----:B------:R-:W-:Y:S01]  /*11b0*/  LEA R13, P6, R12, UR6, 0x1 ;  /* 0x000000060c0d7c11 */ /* 0x000fe2000f8c08ff */
[----:B------:R-:W-:Y:S01]  /*11c0*/  IMAD R60, R2, UR5, RZ ;  /* 0x00000005023c7c24 */ /* 0x000fe2000f8e02ff */
[----:B------:R-:W-:Y:S01]  /*11d0*/  UIADD3 UR5, UR12, 0x1000, URZ ;  /* 0x000010000c057890 */ /* 0x000fe2000fffe03f */
[----:B------:R-:W-:Y:S01]  /*11e0*/  LEA.HI.X.SX32 R2, R20, UR7, 0x1, P1 ;  /* 0x0000000714027c11 */ /* 0x000fe200088f0eff */
[-C--:B------:R-:W-:Y:S01]  /*11f0*/  IMAD R57, R57, R47.reuse, RZ ;  /* 0x0000002f39397224 */ /* 0x080fe200078e02ff */
[C---:B------:R-:W-:Y:S01]  /*1200*/  LOP3.LUT R23, R16.reuse, 0x1a, RZ, 0xfc, !PT ;  /* 0x0000001a10177812 */ /* 0x040fe200078efcff */
[----:B------:R-:W-:Y:S01]  /*1210*/  USHF.R.U32.HI UR5, URZ, 0x4, UR5 ;  /* 0x000000043f057899 */ /* 0x000fe20008011605 */
[----:B------:R-:W-:Y:S01]  /*1220*/  LOP3.LUT R22, R16, 0x18, RZ, 0xfc, !PT ;  /* 0x0000001810167812 */ /* 0x000fe200078efcff */
[-C--:B------:R-:W-:Y:S01]  /*1230*/  IMAD R56, R56, R47.reuse, RZ ;  /* 0x0000002f38387224 */ /* 0x080fe200078e02ff */
[----:B------:R-:W-:Y:S01]  /*1240*/  LOP3.LUT R20, R16, 0x14, RZ, 0xfc, !PT ;  /* 0x0000001410147812 */ /* 0x000fe200078efcff */
[-C--:B------:R-:W-:Y:S01]  /*1250*/  IMAD R23, R23, R47.reuse, RZ ;  /* 0x0000002f17177224 */ /* 0x080fe200078e02ff */
[----:B------:R-:W-:Y:S01]  /*1260*/  LEA.HI.X.SX32 R12, R12, UR7, 0x1, P6 ;  /* 0x000000070c0c7c11 */ /* 0x000fe2000b0f0eff */
[----:B------:R-:W-:Y:S01]  /*1270*/  IMAD R22, R22, R47, RZ ;  /* 0x0000002f16167224 */ /* 0x000fe200078e02ff */
[----:B------:R-:W-:Y:S01]  /*1280*/  LOP3.LUT R18, R25, 0x7e, R18, 0x78, !PT ;  /* 0x0000007e19127812 */ /* 0x000fe200078e7812 */
[----:B0-----:R-:W-:Y:S01]  /*1290*/  IMAD R44, R44, R19, RZ ;  /* 0x000000132c2c7224 */ /* 0x001fe200078e02ff */
[----:B------:R-:W-:Y:S01]  /*12a0*/  LEA R11, P5, R10, UR6, 0x1 ;  /* 0x000000060a0b7c11 */ /* 0x000fe2000f8a08ff */
[-C--:B------:R-:W-:Y:S01]  /*12b0*/  IMAD R20, R20, R47.reuse, RZ ;  /* 0x0000002f14147224 */ /* 0x080fe200078e02ff */
[----:B------:R-:W-:Y:S01]  /*12c0*/  LEA R9, P4, R8, UR6, 0x1 ;  /* 0x0000000608097c11 */ /* 0x000fe2000f8808ff */
[-C--:B------:R-:W-:Y:S01]  /*12d0*/  IMAD R55, R55, R47.reuse, RZ ;  /* 0x0000002f37377224 */ /* 0x080fe200078e02ff */
[----:B------:R-:W-:Y:S01]  /*12e0*/  LEA R7, P3, R6, UR6, 0x1 ;  /* 0x0000000606077c11 */ /* 0x000fe2000f8608ff */
[-C--:B------:R-:W-:Y:S01]  /*12f0*/  IMAD R54, R54, R47.reuse, RZ ;  /* 0x0000002f36367224 */ /* 0x080fe200078e02ff */
[----:B------:R-:W-:Y:S01]  /*1300*/  LEA R21, P0, R41, UR6, 0x1 ;  /* 0x0000000629157c11 */ /* 0x000fe2000f8008ff */
[-C--:B------:R-:W-:Y:S01]  /*1310*/  IMAD R53, R53, R47.reuse, RZ ;  /* 0x0000002f35357224 */ /* 0x080fe200078e02ff */
[----:B------:R-:W-:Y:S01]  /*1320*/  LEA R49, P6, R60, UR6, 0x1 ;  /* 0x000000063c317c11 */ /* 0x000fe2000f8c08ff */
[----:B------:R-:W-:Y:S01]  /*1330*/  USGXT.U32 UR6, UR5, 0xe ;  /* 0x0000000e0506789a */ /* 0x000fe20008000000 */
[----:B------:R-:W-:Y:S01]  /*1340*/  IMAD R52, R52, R47, RZ ;  /* 0x0000002f34347224 */ /* 0x000fe200078e02ff */
[----:B------:R-:W-:-:S02]  /*1350*/  LEA.HI.X.SX32 R10, R10, UR7, 0x1, P5 ;  /* 0x000000070a0a7c11 */ /* 0x000fc4000a8f0eff */
[----:B------:R-:W-:Y:S02]  /*1360*/  CS2R R24, SRZ ;  /* 0x0000000000187805 */ /* 0x000fe4000001ff00 */
[----:B------:R-:W-:Y:S02]  /*1370*/  LEA.HI.X.SX32 R8, R8, UR7, 0x1, P4 ;  /* 0x0000000708087c11 */ /* 0x000fe4000a0f0eff */
[----:B------:R-:W-:Y:S02]  /*1380*/  CS2R R26, SRZ ;  /* 0x00000000001a7805 */ /* 0x000fe4000001ff00 */
[----:B------:R-:W-:Y:S02]  /*1390*/  LEA.HI.X.SX32 R6, R6, UR7, 0x1, P3 ;  /* 0x0000000706067c11 */ /* 0x000fe400098f0eff */
[----:B------:R-:W-:Y:S02]  /*13a0*/  CS2R R28, SRZ ;  /* 0x00000000001c7805 */ /* 0x000fe4000001ff00 */
[----:B------:R-:W-:-:S02]  /*13b0*/  LEA.HI.X.SX32 R41, R41, UR7, 0x1, P0 ;  /* 0x0000000729297c11 */ /* 0x000fc400080f0eff */
[----:B------:R-:W-:Y:S02]  /*13c0*/  CS2R R30, SRZ ;  /* 0x00000000001e7805 */ /* 0x000fe4000001ff00 */
[----:B------:R-:W-:Y:S01]  /*13d0*/  LEA.HI.X.SX32 R60, R60, UR7, 0x1, P6 ;  /* 0x000000073c3c7c11 */ /* 0x000fe2000b0f0eff */
[----:B------:R-:W-:Y:S01]  /*13e0*/  IMAD.SHL.U32 R19, R19, 0x20, RZ ;  /* 0x0000002013137824 */ /* 0x000fe200078e00ff */
[C---:B------:R-:W-:Y:S01]  /*13f0*/  LOP3.LUT R48, R18.reuse, 0x20, RZ, 0x3c, !PT ;  /* 0x0000002012307812 */ /* 0x040fe200078e3cff */
[----:B------:R-:W-:Y:S01]  /*1400*/  UMOV UR5, URZ ;  /* 0x0000003f00057c82 */ /* 0x000fe20008000000 */
[C---:B------:R-:W-:Y:S01]  /*1410*/  LOP3.LUT R47, R18.reuse, 0x40, RZ, 0x3c, !PT ;  /* 0x00000040122f7812 */ /* 0x040fe200078e3cff */
[----:B------:R-:W-:Y:S01]  /*1420*/  UMOV UR7, URZ ;  /* 0x0000003f00077c82 */ /* 0x000fe20008000000 */
[----:B------:R-:W-:Y:S01]  /*1430*/  LOP3.LUT R46, R18, 0x60, RZ, 0x3c, !PT ;  /* 0x00000060122e7812 */ /* 0x000fe200078e3cff */
[----:B------:R-:W-:Y:S02]  /*1440*/  UIADD3.64 UR8, UR4, UR8, URZ ;  /* 0x0000000804087297 */ /* 0x000fe4000fffe03f */
[----:B------:R-:W-:-:S12]  /*1450*/  UIADD3.64 UR10, UR6, -UR10, URZ ;  /* 0x8000000a060a7297 */ /* 0x000fd8000fffe03f */
.L_x_1:
[C---:B------:R-:W-:Y:S02]  /*1460*/  ISETP.GE.AND P2, PT, R16.reuse, UR14, PT ;  /* 0x0000000e10007c0c */ /* 0x040fe4000bf46270 */
[C---:B------:R-:W-:Y:S02]  /*1470*/  LOP3.LUT R61, R16.reuse, 0x2, RZ, 0xfc, !PT ;  /* 0x00000002103d7812 */ /* 0x040fe400078efcff */
[----:B------:R-:W-:Y:S02]  /*1480*/  LOP3.LUT R62, R16, 0x4, RZ, 0xfc, !PT ;  /* 0x00000004103e7812 */ /* 0x000fe400078efcff */
[----:B------:R-:W-:Y:S02]  /*1490*/  ISETP.GE.AND P3, PT, R61, UR14, PT ;  /* 0x0000000e3d007c0c */ /* 0x000fe4000bf66270 */
[----:B------:R-:W-:Y:S01]  /*14a0*/  ISETP.GE.AND P4, PT, R62, UR14, PT ;  /* 0x0000000e3e007c0c */ /* 0x000fe2000bf86270 */
[----:B------:R-:W-:Y:S01]  /*14b0*/  IMAD.WIDE R62, R50, 0x2, R78 ;  /* 0x00000002323e7825 */ /* 0x000fe200078e024e */
[----:B------:R-:W-:-:S02]  /*14c0*/  PRMT R61, RZ, 0x7610, R61 ;  /* 0x00007610ff3d7816 */ /* 0x000fc4000000003d */
[C---:B------:R-:W-:Y:S02]  /*14d0*/  LOP3.LUT R64, R16.reuse, 0x6, RZ, 0xfc, !PT ;  /* 0x0000000610407812 */ /* 0x040fe400078efcff */
[C---:B------:R-:W-:Y:S02]  /*14e0*/  LOP3.LUT R65, R16.reuse, 0x8, RZ, 0xfc, !PT ;  /* 0x0000000810417812 */ /* 0x040fe400078efcff */
[C---:B------:R-:W-:Y:S01]  /*14f0*/  LOP3.LUT R66, R16.reuse, 0xa, RZ, 0xfc, !PT ;  /* 0x0000000a10427812 */ /* 0x040fe200078efcff */
[----:B------:R0:W2:Y:S01]  /*1500*/  @!P2 LDG.E.U16 R61, desc[UR16][R62.64] ;  /* 0x000000103e3da981 */ /* 0x0000a2000c1e1500 */
[----:B------:R-:W-:Y:S02]  /*1510*/  LOP3.LUT R67, R16, 0xc, RZ, 0xfc, !PT ;  /* 0x0000000c10437812 */ /* 0x000fe400078efcff */
[----:B------:R-:W-:Y:S02]  /*1520*/  LEA.HI R68, R14, 0xe, RZ, 0x1a ;  /* 0x0000000e0e447811 */ /* 0x000fe400078fd0ff */
[----:B------:R-:W-:-:S02]  /*1530*/  ISETP.GE.AND P5, PT, R64, UR14, PT ;  /* 0x0000000e40007c0c */ /* 0x000fc4000bfa6270 */
[----:B------:R-:W-:Y:S01]  /*1540*/  ISETP.GE.AND P6, PT, R65, UR14, PT ;  /* 0x0000000e41007c0c */ /* 0x000fe2000bfc6270 */
[--C-:B------:R-:W-:Y:S01]  /*1550*/  IMAD.WIDE R64, R52, 0x2, R78.reuse ;  /* 0x0000000234407825 */ /* 0x100fe200078e024e */
[----:B------:R-:W-:Y:S02]  /*1560*/  ISETP.GE.AND P0, PT, R66, UR14, PT ;  /* 0x0000000e42007c0c */ /* 0x000fe4000bf06270 */
[----:B------:R-:W-:Y:S01]  /*1570*/  ISETP.GE.AND P1, PT, R67, UR14, PT ;  /* 0x0000000e43007c0c */ /* 0x000fe2000bf26270 */
[----:B------:R-:W-:Y:S01]  /*1580*/  IMAD.WIDE R66, R53, 0x2, R78 ;  /* 0x0000000235427825 */ /* 0x000fe200078e024e */
[----:B0-----:R-:W-:Y:S02]  /*1590*/  PRMT R62, RZ, 0x7610, R62 ;  /* 0x00007610ff3e7816 */ /* 0x001fe4000000003e */
[----:B------:R-:W-:Y:S02]  /*15a0*/  PRMT R63, RZ, 0x7610, R63 ;  /* 0x00007610ff3f7816 */ /* 0x000fe4000000003f */
[----:B------:R-:W-:-:S02]  /*15b0*/  ISETP.GE.AND P2, PT, R68, UR14, PT ;  /* 0x0000000e44007c0c */ /* 0x000fc4000bf46270 */
[C---:B------:R-:W-:Y:S01]  /*15c0*/  LOP3.LUT R69, R16.reuse, 0x10, RZ, 0xfc, !PT ;  /* 0x0000001010457812 */ /* 0x040fe200078efcff */
[----:B------:R0:W3:Y:S01]  /*15d0*/  @!P3 LDG.E.U16 R62, desc[UR16][R64.64] ;  /* 0x00000010403eb981 */ /* 0x0000e2000c1e1500 */
[----:B------:R-:W-:Y:S02]  /*15e0*/  LOP3.LUT R68, R16, 0x12, RZ, 0xfc, !PT ;  /* 0x0000001210447812 */ /* 0x000fe400078efcff */
[----:B------:R-:W-:Y:S01]  /*15f0*/  ISETP.GE.AND P3, PT, R69, UR14, PT ;  /* 0x0000000e45007c0c */ /* 0x000fe2000bf66270 */
[----:B------:R1:W4:Y:S01]  /*1600*/  @!P4 LDG.E.U16 R63, desc[UR16][R66.64] ;  /* 0x00000010423fc981 */ /* 0x000322000c1e1500 */
[----:B------:R-:W-:Y:S01]  /*1610*/  ISETP.GE.AND P4, PT, R68, UR14, PT ;  /* 0x0000000e44007c0c */ /* 0x000fe2000bf86270 */
[----:B------:R-:W-:Y:S01]  /*1620*/  IMAD.WIDE R68, R54, 0x2, R78 ;  /* 0x0000000236447825 */ /* 0x000fe200078e024e */
[----:B0-----:R-:W-:-:S03]  /*1630*/  PRMT R64, RZ, 0x7610, R64 ;  /* 0x00007610ff407816 */ /* 0x001fc60000000040 */
[----:B------:R-:W-:Y:S01]  /*1640*/  IMAD.WIDE R72, R56, 0x2, R78 ;  /* 0x0000000238487825 */ /* 0x000fe200078e024e */
[----:B------:R-:W-:Y:S02]  /*1650*/  PRMT R65, RZ, 0x7610, R65 ;  /* 0x00007610ff417816 */ /* 0x000fe40000000041 */
[----:B-1----:R-:W-:Y:S01]  /*1660*/  PRMT R66, RZ, 0x7610, R66 ;  /* 0x00007610ff427816 */ /* 0x002fe20000000042 */
[----:B------:R-:W-:Y:S01]  /*1670*/  IMAD.WIDE R70, R55, 0x2, R78 ;  /* 0x0000000237467825 */ /* 0x000fe200078e024e */
[C---:B------:R-:W-:Y:S01]  /*1680*/  LOP3.LUT R74, R16.reuse, 0x14, RZ, 0xfc, !PT ;  /* 0x00000014104a7812 */ /* 0x040fe200078efcff */
[----:B------:R0:W5:Y:S01]  /*1690*/  @!P5 LDG.E.U16 R64, desc[UR16][R68.64] ;  /* 0x000000104440d981 */ /* 0x000162000c1e1500 */
[----:B------:R-:W-:-:S03]  /*16a0*/  LOP3.LUT R75, R16, 0x16, RZ, 0xfc, !PT ;  /* 0x00000016104b7812 */ /* 0x000fc600078efcff */
[----:B------:R1:W4:Y:S01]  /*16b0*/  @!P0 LDG.E.U16 R66, desc[UR16][R72.64] ;  /* 0x0000001048428981 */ /* 0x000322000c1e1500 */
[----:B------:R-:W-:Y:S02]  /*16c0*/  PRMT R67, RZ, 0x7610, R67 ;  /* 0x00007610ff437816 */ /* 0x000fe40000000043 */
[----:B------:R-:W-:Y:S01]  /*16d0*/  ISETP.GE.AND P5, PT, R74, UR14, PT ;  /* 0x0000000e4a007c0c */ /* 0x000fe2000bfa6270 */
[----:B------:R1:W3:Y:S01]  /*16e0*/  @!P6 LDG.E.U16 R65, desc[UR16][R70.64] ;  /* 0x000000104641e981 */ /* 0x0002e2000c1e1500 */
[----:B0-----:R-:W-:Y:S02]  /*16f0*/  PRMT R68, RZ, 0x7610, R68 ;  /* 0x00007610ff447816 */ /* 0x001fe40000000044 */
[----:B------:R-:W-:Y:S01]  /*1700*/  LOP3.LUT R69, R16, 0x1c, RZ, 0xfc, !PT ;  /* 0x0000001c10457812 */ /* 0x000fe200078efcff */
[--C-:B-1----:R-:W-:Y:S01]  /*1710*/  IMAD.WIDE R72, R42, 0x2, R78.reuse ;  /* 0x000000022a487825 */ /* 0x102fe200078e024e */
[----:B------:R-:W-:Y:S02]  /*1720*/  ISETP.GE.AND P6, PT, R75, UR14, PT ;  /* 0x0000000e4b007c0c */ /* 0x000fe4000bfc6270 */
[C---:B------:R-:W-:Y:S01]  /*1730*/  LOP3.LUT R74, R16.reuse, 0x18, RZ, 0xfc, !PT ;  /* 0x00000018104a7812 */ /* 0x040fe200078efcff */
[----:B------:R-:W-:Y:S01]  /*1740*/  IMAD.WIDE R70, R57, 0x2, R78 ;  /* 0x0000000239467825 */ /* 0x000fe200078e024e */
[----:B------:R-:W-:Y:S01]  /*1750*/  LOP3.LUT R75, R16, 0x1a, RZ, 0xfc, !PT ;  /* 0x0000001a104b7812 */ /* 0x000fe200078efcff */
[----:B------:R0:W5:Y:S01]  /*1760*/  @!P2 LDG.E.U16 R68, desc[UR16][R72.64] ;  /* 0x000000104844a981 */ /* 0x000162000c1e1500 */
[----:B------:R-:W-:-:S02]  /*1770*/  ISETP.GE.AND P2, PT, R69, UR14, PT ;  /* 0x0000000e45007c0c */ /* 0x000fc4000bf46270 */
[----:B------:R-:W-:Y:S01]  /*1780*/  ISETP.GE.AND P0, PT, R74, UR14, PT ;  /* 0x0000000e4a007c0c */ /* 0x000fe2000bf06270 */
[----:B------:R1:W5:Y:S01]  /*1790*/  @!P1 LDG.E.U16 R67, desc[UR16][R70.64] ;  /* 0x0000001046439981 */ /* 0x000362000c1e1500 */
[----:B------:R-:W-:Y:S01]  /*17a0*/  PRMT R69, RZ, 0x7610, R69 ;  /* 0x00007610ff457816 */ /* 0x000fe20000000045 */
[----:B------:R-:W-:Y:S01]  /*17b0*/  IMAD.WIDE R76, R59, 0x2, R78 ;  /* 0x000000023b4c7825 */ /* 0x000fe200078e024e */
[----:B------:R-:W-:-:S03]  /*17c0*/  ISETP.GE.AND P1, PT, R75, UR14, PT ;  /* 0x0000000e4b007c0c */ /* 0x000fc6000bf26270 */
[----:B0-----:R-:W-:Y:S01]  /*17d0*/  IMAD.WIDE R72, R58, 0x2, R78 ;  /* 0x000000023a487825 */ /* 0x001fe200078e024e */
[----:B------:R-:W-:Y:S02]  /*17e0*/  LEA.HI R74, R14, 0x1e, RZ, 0x1a ;  /* 0x0000001e0e4a7811 */ /* 0x000fe400078fd0ff */
[----:B-1----:R-:W-:Y:S01]  /*17f0*/  PRMT R70, RZ, 0x7610, R70 ;  /* 0x00007610ff467816 */ /* 0x002fe20000000046 */
[----:B------:R-:W-:Y:S01]  /*1800*/  IMAD.WIDE R80, R20, 0x2, R78 ;  /* 0x0000000214507825 */ /* 0x000fe200078e024e */
[----:B------:R-:W-:Y:S01]  /*1810*/  PRMT R71, RZ, 0x7610, R71 ;  /* 0x00007610ff477816 */ /* 0x000fe20000000047 */
[----:B------:R0:W4:Y:S01]  /*1820*/  @!P3 LDG.E.U16 R69, desc[UR16][R72.64] ;  /* 0x000000104845b981 */ /* 0x000122000c1e1500 */
[----:B------:R-:W-:Y:S01]  /*1830*/  ISETP.GE.AND P3, PT, R74, UR14, PT ;  /* 0x0000000e4a007c0c */ /* 0x000fe2000bf66270 */
[----:B------:R-:W-:Y:S01]  /*1840*/  IMAD.WIDE R82, R23, 0x2, R78 ;  /* 0x0000000217527825 */ /* 0x000fe200078e024e */
[----:B------:R-:W-:Y:S01]  /*1850*/  PRMT R74, RZ, 0x7610, R74 ;  /* 0x00007610ff4a7816 */ /* 0x000fe2000000004a */
[----:B------:R1:W5:Y:S01]  /*1860*/  @!P4 LDG.E.U16 R70, desc[UR16][R76.64] ;  /* 0x000000104c46c981 */ /* 0x000362000c1e1500 */
[----:B------:R-:W-:-:S03]  /*1870*/  LOP3.LUT R75, R14, 0x1f, RZ, 0xc0, !PT ;  /* 0x0000001f0e4b7812 */ /* 0x000fc600078ec0ff */
[----:B------:R1:W5:Y:S01]  /*1880*/  @!P5 LDG.E.U16 R71, desc[UR16][R80.64] ;  /* 0x000000105047d981 */ /* 0x000362000c1e1500 */
[----:B0-----:R-:W-:Y:S02]  /*1890*/  PRMT R73, RZ, 0x7610, R73 ;  /* 0x00007610ff497816 */ /* 0x001fe40000000049 */
[----:B------:R-:W-:Y:S01]  /*18a0*/  PRMT R72, RZ, 0x7610, R72 ;  /* 0x00007610ff487816 */ /* 0x000fe20000000048 */
[----:B------:R0:W5:Y:S01]  /*18b0*/  @!P1 LDG.E.U16 R74, desc[UR16][R82.64] ;  /* 0x00000010524a9981 */ /* 0x000162000c1e1500 */
[----:B-1----:R-:W-:-:S04]  /*18c0*/  IMAD.WIDE R76, R22, 0x2, R78 ;  /* 0x00000002164c7825 */ /* 0x002fc800078e024e */
[----:B------:R-:W-:Y:S01]  /*18d0*/  IMAD.WIDE R80, R45, 0x2, R78 ;  /* 0x000000022d507825 */ /* 0x000fe200078e024e */
[----:B------:R-:W-:Y:S01]  /*18e0*/  ISETP.GE.AND P4, PT, R75, UR14, PT ;  /* 0x0000000e4b007c0c */ /* 0x000fe2000bf86270 */
[----:B------:R1:W5:Y:S01]  /*18f0*/  @!P0 LDG.E.U16 R73, desc[UR16][R76.64] ;  /* 0x000000104c498981 */ /* 0x000362000c1e1500 */
[----:B------:R-:W-:Y:S01]  /*1900*/  PRMT R75, RZ, 0x7610, R75 ;  /* 0x00007610ff4b7816 */ /* 0x000fe2000000004b */
[----:B0-----:R-:W-:Y:S02]  /*1910*/  IMAD.WIDE R82, R43, 0x2, R78 ;  /* 0x000000022b527825 */ /* 0x001fe400078e024e */
[----:B------:R0:W5:Y:S01]  /*1920*/  @!P6 LDG.E.U16 R72, desc[UR16][R80.64] ;  /* 0x000000105048e981 */ /* 0x000162000c1e1500 */
[----:B-1----:R-:W-:Y:S01]  /*1930*/  PRMT R76, RZ, 0x7610, R76 ;  /* 0x00007610ff4c7816 */ /* 0x002fe2000000004c */
[----:B0-----:R-:W-:-:S05]  /*1940*/  IMAD.WIDE R80, R40, 0x2, R78 ;  /* 0x0000000228507825 */ /* 0x001fca00078e024e */
[----:B------:R-:W5:Y:S04]  /*1950*/  @!P3 LDG.E.U16 R76, desc[UR16][R82.64] ;  /* 0x00000010524cb981 */ /* 0x000f68000c1e1500 */
[----:B------:R0:W5:Y:S01]  /*1960*/  @!P2 LDG.E.U16 R75, desc[UR16][R80.64] ;  /* 0x00000010504ba981 */ /* 0x000162000c1e1500 */
[----:B------:R-:W-:Y:S01]  /*1970*/  BAR.SYNC.DEFER_BLOCKING 0x0 ;  /* 0x0000000000007b1d */ /* 0x000fe20000010000 */
[--C-:B0-----:R-:W-:Y:S02]  /*1980*/  IMAD.MOV.U32 R80, RZ, RZ, R49.reuse ;  /* 0x000000ffff507224 */ /* 0x101fe400078e0031 */
[----:B------:R-:W-:Y:S01]  /*1990*/  IMAD.MOV.U32 R81, RZ, RZ, R60 ;  /* 0x000000ffff517224 */ /* 0x000fe200078e003c */
[----:B------:R-:W-:Y:S01]  /*19a0*/  PRMT R49, RZ, 0x7610, R49 ;  /* 0x00007610ff317816 */ /* 0x000fe20000000031 */
[----:B------:R-:W-:-:S02]  /*19b0*/  IMAD.MOV.U32 R82, RZ, RZ, R21 ;  /* 0x000000ffff527224 */ /* 0x000fc400078e0015 */
[----:B------:R-:W-:-:S04]  /*19c0*/  IMAD.WIDE R86, R44, 0x2, R80 ;  /* 0x000000022c567825 */ /* 0x000fc800078e0250 */
[----:B------:R-:W-:Y:S02]  /*19d0*/  IMAD.MOV.U32 R83, RZ, RZ, R41 ;  /* 0x000000ffff537224 */ /* 0x000fe400078e0029 */
[--C-:B------:R-:W-:Y:S01]  /*19e0*/  IMAD.MOV.U32 R85, RZ, RZ, R2.reuse ;  /* 0x000000ffff557224 */ /* 0x100fe200078e0002 */
[----:B------:R-:W-:Y:S01]  /*19f0*/  PRMT R2, RZ, 0x7610, R2 ;  /* 0x00007610ff027816 */ /* 0x000fe20000000002 */
[--C-:B------:R-:W-:Y:S01]  /*1a00*/  IMAD.MOV.U32 R84, RZ, RZ, R3.reuse ;  /* 0x000000ffff547224 */ /* 0x100fe200078e0003 */
[----:B------:R0:W5:Y:S01]  /*1a10*/  @!P4 LDG.E.U16 R49, desc[UR16][R86.64] ;  /* 0x000000105631c981 */ /* 0x000162000c1e1500 */
[----:B------:R-:W-:Y:S02]  /*1a20*/  PRMT R3, RZ, 0x7610, R3 ;  /* 0x00007610ff037816 */ /* 0x000fe40000000003 */
[----:B------:R-:W-:-:S05]  /*1a30*/  IMAD.WIDE R88, R44, 0x2, R84 ;  /* 0x000000022c587825 */ /* 0x000fca00078e0254 */
[----:B------:R-:W5:Y:S01]  /*1a40*/  @!P4 LDG.E.U16 R3, desc[UR16][R88.64] ;  /* 0x000000105803c981 */ /* 0x000f62000c1e1500 */
[----:B0-----:R-:W-:-:S05]  /*1a50*/  IMAD.WIDE R86, R44, 0x2, R82 ;  /* 0x000000022c567825 */ /* 0x001fca00078e0252 */
[----:B------:R0:W5:Y:S02]  /*1a60*/  @!P4 LDG.E.U16 R2, desc[UR16][R86.64] ;  /* 0x000000105602c981 */ /* 0x000164000c1e1500 */
[----:B0-----:R-:W-:Y:S02]  /*1a70*/  IMAD.MOV.U32 R86, RZ, RZ, R5 ;  /* 0x000000ffff567224 */ /* 0x001fe400078e0005 */
[--C-:B------:R-:W-:Y:S01]  /*1a80*/  IMAD.MOV.U32 R87, RZ, RZ, R4.reuse ;  /* 0x000000ffff577224 */ /* 0x100fe200078e0004 */
[----:B------:R-:W-:Y:S01]  /*1a90*/  PRMT R4, RZ, 0x7610, R4 ;  /* 0x00007610ff047816 */ /* 0x000fe20000000004 */
[----:B------:R-:W-:Y:S01]  /*1aa0*/  IMAD.WIDE R88, R44, 0x2, R86 ;  /* 0x000000022c587825 */ /* 0x000fe200078e0256 */
[----:B------:R-:W-:-:S04]  /*1ab0*/  PRMT R5, RZ, 0x7610, R5 ;  /* 0x00007610ff057816 */ /* 0x000fc80000000005 */
[----:B------:R0:W5:Y:S01]  /*1ac0*/  @!P4 LDG.E.U16 R4, desc[UR16][R88.64] ;  /* 0x000000105804c981 */ /* 0x000162000c1e1500 */
[-C--:B------:R-:W-:Y:S01]  /*1ad0*/  LOP3.LUT R11, R11, R10.reuse, RZ, 0x3c, !PT ;  /* 0x0000000a0b0b7212 */ /* 0x080fe200078e3cff */
[----:B------:R-:W-:Y:S02]  /*1ae0*/  IMAD.MOV.U32 R90, RZ, RZ, R9 ;  /* 0x000000ffff5a7224 */ /* 0x000fe400078e0009 */
[----:B0-----:R-:W-:Y:S02]  /*1af0*/  IMAD.MOV.U32 R88, RZ, RZ, R7 ;  /* 0x000000ffff587224 */ /* 0x001fe400078e0007 */
[----:B------:R-:W-:Y:S02]  /*1b00*/  IMAD.MOV.U32 R89, RZ, RZ, R6 ;  /* 0x000000ffff597224 */ /* 0x000fe400078e0006 */
[----:B------:R-:W-:Y:S01]  /*1b10*/  IMAD.WIDE R6, R44, 0x2, R88 ;  /* 0x000000022c067825 */ /* 0x000fe200078e0258 */
[----:B------:R-:W-:-:S03]  /*1b20*/  LOP3.LUT R10, R11, R10, RZ, 0x3c, !PT ;  /* 0x0000000a0b0a7212 */ /* 0x000fc600078e3cff */
[----:B------:R-:W-:Y:S01]  /*1b30*/  IMAD.MOV.U32 R91, RZ, RZ, R8 ;  /* 0x000000ffff5b7224 */ /* 0x000fe200078e0008 */
[----:B------:R0:W5:Y:S01]  /*1b40*/  @!P4 LDG.E.U16 R5, desc[UR16][R6.64] ;  /* 0x000000100605c981 */ /* 0x000162000c1e1500 */
[----:B------:R-:W-:Y:S01]  /*1b50*/  LOP3.LUT R11, R11, R10, RZ, 0x3c, !PT ;  /* 0x0000000a0b0b7212 */ /* 0x000fe200078e3cff */
[----:B------:R-:W-:Y:S01]  /*1b60*/  IMAD.WIDE R8, R44, 0x2, R90 ;  /* 0x000000022c087825 */ /* 0x000fe200078e025a */
[----:B0-----:R-:W-:Y:S02]  /*1b70*/  PRMT R6, RZ, 0x7610, R6 ;  /* 0x00007610ff067816 */ /* 0x001fe40000000006 */
[----:B------:R-:W-:-:S04]  /*1b80*/  PRMT R7, RZ, 0x7610, R7 ;  /* 0x00007610ff077816 */ /* 0x000fc80000000007 */
[----:B------:R0:W5:Y:S01]  /*1b90*/  @!P4 LDG.E.U16 R6, desc[UR16][R8.64] ;  /* 0x000000100806c981 */ /* 0x000162000c1e1500 */
[----:B------:R-:W-:Y:S02]  /*1ba0*/  IMAD.MOV.U32 R92, RZ, RZ, R13 ;  /* 0x000000ffff5c7224 */ /* 0x000fe400078e000d */
[----:B------:R-:W-:Y:S02]  /*1bb0*/  IMAD.MOV.U32 R93, RZ, RZ, R12 ;  /* 0x000000ffff5d7224 */ /* 0x000fe400078e000c */
[----:B0-----:R-:W-:-:S05]  /*1bc0*/  IMAD.WIDE R8, R44, 0x2, R10 ;  /* 0x000000022c087825 */ /* 0x001fca00078e020a */
[----:B------:R0:W5:Y:S01]  /*1bd0*/  @!P4 LDG.E.U16 R7, desc[UR16][R8.64] ;  /* 0x000000100807c981 */ /* 0x000162000c1e1500 */
[----:B------:R-:W-:Y:S01]  /*1be0*/  IMAD.WIDE R12, R44, 0x2, R92 ;  /* 0x000000022c0c7825 */ /* 0x000fe200078e025c */
[----:B0-----:R-:W-:-:S06]  /*1bf0*/  PRMT R8, RZ, 0x7610, R8 ;  /* 0x00007610ff087816 */ /* 0x001fcc0000000008 */
[----:B------:R-:W5:Y:S04]  /*1c00*/  @!P4 LDG.E.U16 R8, desc[UR16][R12.64] ;  /* 0x000000100c08c981 */ /* 0x000f68000c1e1500 */
[----:B--2---:R-:W-:Y:S04]  /*1c10*/  STS.U16 [R18+UR12], R61 ;  /* 0x0000003d12007988 */ /* 0x004fe8000800040c */
[----:B---3--:R-:W-:Y:S04]  /*1c20*/  STS.U16 [R18+UR12+0x400], R65 ;  /* 0x0004004112007988 */ /* 0x008fe8000800040c */
[----:B----4-:R-:W-:Y:S04]  /*1c30*/  STS.U16 [R18+UR12+0x800], R69 ;  /* 0x0008004512007988 */ /* 0x010fe8000800040c */
[----:B-----5:R-:W-:Y:S04]  /*1c40*/  STS.U16 [R18+UR12+0xc00], R73 ;  /* 0x000c004912007988 */ /* 0x020fe8000800040c */
[----:B------:R-:W-:Y:S04]  /*1c50*/  STS.U16 [R48+UR12+0x100], R62 ;  /* 0x0001003e30007988 */ /* 0x000fe8000800040c */
        /* <DEDUP_REMOVED lines=15> */
[----:B------:R0:W-:Y:S04]  /*1d50*/  STS.U16 [R48+UR12+0x1100], R2 ;  /* 0x0011000230007988 */ /* 0x0001e8000800040c */
[----:B------:R-:W-:Y:S04]  /*1d60*/  STS.U16 [R48+UR12+0x1300], R4 ;  /* 0x0013000430007988 */ /* 0x000fe8000800040c */
[----:B------:R-:W-:Y:S04]  /*1d70*/  STS.U16 [R48+UR12+0x1500], R6 ;  /* 0x0015000630007988 */ /* 0x000fe8000800040c */
[----:B------:R1:W-:Y:S01]  /*1d80*/  STS.U16 [R48+UR12+0x1700], R8 ;  /* 0x0017000830007988 */ /* 0x0003e2000800040c */
[----:B------:R2:W-:Y:S06]  /*1d90*/  MEMBAR.ALL.CTA ;  /* 0x0000000000007992 */ /* 0x0005ec0000008000 */
[----:B--2---:R-:W2:Y:S02]  /*1da0*/  FENCE.VIEW.ASYNC.S ;  /* 0x00000000000073c6 */ /* 0x004ea40000000000 */
[----:B--2---:R-:W-:Y:S06]  /*1db0*/  BAR.SYNC.DEFER_BLOCKING 0x0 ;  /* 0x0000000000007b1d */ /* 0x004fec0000010000 */
[----:B------:R-:W-:Y:S01]  /*1dc0*/  UMOV UR20, UR4 ;  /* 0x0000000400147c82 */ /* 0x000fe20008000000 */
[----:B------:R-:W-:Y:S01]  /*1dd0*/  UMOV UR21, 0x40000040 ;  /* 0x4000004000157882 */ /* 0x000fe20000000000 */
[----:B------:R-:W-:Y:S01]  /*1de0*/  UMOV UR22, UR6 ;  /* 0x0000000600167c82 */ /* 0x000fe20008000000 */
[----:B------:R-:W-:Y:S01]  /*1df0*/  UMOV UR23, 0x80000020 ;  /* 0x8000002000177882 */ /* 0x000fe20000000000 */
[----:B------:R-:W-:-:S06]  /*1e00*/  WARPGROUP.ARRIVE ;  /* 0x00000000000079c5 */ /* 0x000fcc0000000000 */
[----:B------:R-:W-:Y:S01]  /*1e10*/  HGMMA.64x32x16.F32 R24, gdesc[UR20].tnspA, R24 ;  /* 0x20600000141879f0 */ /* 0x000fe20008700818 */
[----:B------:R-:W-:-:S05]  /*1e20*/  VIADD R0, R0, 0xffffffff ;  /* 0xffffffff00007836 */ /* 0x000fca0000000000 */
[----:B------:R-:W-:Y:S01]  /*1e30*/  ISETP.NE.U32.AND P0, PT, R0, RZ, PT ;  /* 0x000000ff0000720c */ /* 0x000fe20003f05070 */
[----:B------:R-:W-:Y:S01]  /*1e40*/  HGMMA.64x32x16.F32 R24, gdesc[UR8].tnspA, R24, gsb0 ;  /* 0x20600000081879f0 */ /* 0x000fe20008000818 */
[----:B0-----:R-:W-:Y:S01]  /*1e50*/  IMAD.WIDE R2, R19, 0x2, R10 ;  /* 0x0000000213027825 */ /* 0x001fe200078e020a */
[----:B------:R-:W-:-:S03]  /*1e60*/  UIADD3 UR14, UR14, -0x20, URZ ;  /* 0xffffffe00e0e7890 */ /* 0x000fc6000fffe03f */
[----:B------:R-:W-:-:S04]  /*1e70*/  IMAD.WIDE R92, R19, 0x2, R92 ;  /* 0x00000002135c7825 */ /* 0x000fc800078e025c */
[----:B------:R-:W-:-:S04]  /*1e80*/  IMAD.WIDE R90, R19, 0x2, R90 ;  /* 0x00000002135a7825 */ /* 0x000fc800078e025a */
[----:B------:R-:W-:-:S04]  /*1e90*/  IMAD.WIDE R88, R19, 0x2, R88 ;  /* 0x0000000213587825 */ /* 0x000fc800078e0258 */
[----:B------:R-:W-:-:S04]  /*1ea0*/  IMAD.WIDE R86, R19, 0x2, R86 ;  /* 0x0000000213567825 */ /* 0x000fc800078e0256 */
[----:B------:R-:W-:-:S04]  /*1eb0*/  IMAD.WIDE R84, R19, 0x2, R84 ;  /* 0x0000000213547825 */ /* 0x000fc800078e0254 */
[----:B------:R-:W-:-:S04]  /*1ec0*/  IMAD.WIDE R82, R19, 0x2, R82 ;  /* 0x0000000213527825 */ /* 0x000fc800078e0252 */
[----:B------:R-:W-:-:S04]  /*1ed0*/  IMAD.WIDE R80, R19, 0x2, R80 ;  /* 0x0000000213507825 */ /* 0x000fc800078e0250 */
[----:B------:R-:W-:Y:S02]  /*1ee0*/  IMAD.MOV.U32 R11, RZ, RZ, R2 ;  /* 0x000000ffff0b7224 */ /* 0x000fe400078e0002 */
[----:B------:R-:W-:Y:S02]  /*1ef0*/  IMAD.MOV.U32 R10, RZ, RZ, R3 ;  /* 0x000000ffff0a7224 */ /* 0x000fe400078e0003 */
[----:B------:R-:W-:Y:S02]  /*1f00*/  IMAD.MOV.U32 R13, RZ, RZ, R92 ;  /* 0x000000ffff0d7224 */ /* 0x000fe400078e005c */
[----:B------:R-:W-:Y:S02]  /*1f10*/  IMAD.MOV.U32 R12, RZ, RZ, R93 ;  /* 0x000000ffff0c7224 */ /* 0x000fe400078e005d */
[----:B------:R-:W-:Y:S02]  /*1f20*/  IMAD.MOV.U32 R9, RZ, RZ, R90 ;  /* 0x000000ffff097224 */ /* 0x000fe400078e005a */
[----:B-1----:R-:W-:-:S02]  /*1f30*/  IMAD.MOV.U32 R8, RZ, RZ, R91 ;  /* 0x000000ffff087224 */ /* 0x002fc400078e005b */
[----:B------:R-:W-:Y:S02]  /*1f40*/  IMAD.MOV.U32 R7, RZ, RZ, R88 ;  /* 0x000000ffff077224 */ /* 0x000fe400078e0058 */
[----:B------:R-:W-:Y:S02]  /*1f50*/  IMAD.MOV.U32 R6, RZ, RZ, R89 ;  /* 0x000000ffff067224 */ /* 0x000fe400078e0059 */
[----:B------:R-:W-:Y:S02]  /*1f60*/  IMAD.MOV.U32 R5, RZ, RZ, R86 ;  /* 0x000000ffff057224 */ /* 0x000fe400078e0056 */
[----:B------:R-:W-:Y:S02]  /*1f70*/  IMAD.MOV.U32 R4, RZ, RZ, R87 ;  /* 0x000000ffff047224 */ /* 0x000fe400078e0057 */
[----:B------:R-:W-:Y:S02]  /*1f80*/  IMAD.MOV.U32 R3, RZ, RZ, R84 ;  /* 0x000000ffff037224 */ /* 0x000fe400078e0054 */
[----:B------:R-:W-:-:S02]  /*1f90*/  IMAD.MOV.U32 R2, RZ, RZ, R85 ;  /* 0x000000ffff027224 */ /* 0x000fc400078e0055 */
[----:B------:R-:W-:Y:S01]  /*1fa0*/  IMAD.WIDE R78, R51, 0x2, R78 ;  /* 0x00000002334e7825 */ /* 0x000fe200078e024e */
[----:B------:R-:W-:-:S03]  /*1fb0*/  WARPGROUP.DEPBAR.LE gsb0, 0x0 ;  /* 0x00008000000079c5 */ /* 0x000fc60000010000 */
[----:B------:R-:W-:Y:S02]  /*1fc0*/  IMAD.MOV.U32 R21, RZ, RZ, R82 ;  /* 0x000000ffff157224 */ /* 0x000fe400078e0052 */
[----:B------:R-:W-:Y:S02]  /*1fd0*/  IMAD.MOV.U32 R41, RZ, RZ, R83 ;  /* 0x000000ffff297224 */ /* 0x000fe400078e0053 */
[----:B------:R-:W-:Y:S02]  /*1fe0*/  IMAD.MOV.U32 R49, RZ, RZ, R80 ;  /* 0x000000ffff317224 */ /* 0x000fe400078e0050 */
[----:B------:R-:W-:Y:S01]  /*1ff0*/  IMAD.MOV.U32 R60, RZ, RZ, R81 ;  /* 0x000000ffff3c7224 */ /* 0x000fe200078e0051 */
[----:B------:R-:W-:Y:S06]  /*2000*/  @P0 BRA `(.L_x_1) ;  /* 0xfffffff400140947 */ /* 0x000fec000383ffff */
[----:B------:R-:W-:Y:S02]  /*2010*/  F2FP.F16.F32.PACK_AB R35, R39, R35 ;  /* 0x000000232723723e */ /* 0x000fe400000000ff */
[----:B------:R-:W-:Y:S02]  /*2020*/  F2FP.F16.F32.PACK_AB R34, R38, R34 ;  /* 0x000000222622723e */ /* 0x000fe400000000ff */
[----:B------:R-:W-:Y:S02]  /*2030*/  F2FP.F16.F32.PACK_AB R33, R37, R33 ;  /* 0x000000212521723e */ /* 0x000fe400000000ff */
[----:B------:R-:W-:Y:S02]  /*2040*/  F2FP.F16.F32.PACK_AB R32, R36, R32 ;  /* 0x000000202420723e */ /* 0x000fe400000000ff */
[----:B------:R-:W-:Y:S02]  /*2050*/  F2FP.F16.F32.PACK_AB R27, R31, R27 ;  /* 0x0000001b1f1b723e */ /* 0x000fe400000000ff */
[----:B------:R-:W-:-:S02]  /*2060*/  F2FP.F16.F32.PACK_AB R26, R30, R26 ;  /* 0x0000001a1e1a723e */ /* 0x000fc400000000ff */
[----:B------:R-:W-:Y:S02]  /*2070*/  F2FP.F16.F32.PACK_AB R25, R29, R25 ;  /* 0x000000191d19723e */ /* 0x000fe400000000ff */
[----:B------:R-:W-:-:S07]  /*2080*/  F2FP.F16.F32.PACK_AB R24, R28, R24 ;  /* 0x000000181c18723e */ /* 0x000fce00000000ff */
.L_x_0:
[----:B------:R-:W-:Y:S01]  /*2090*/  BAR.SYNC.DEFER_BLOCKING 0x0 ;  /* 0x0000000000007b1d */ /* 0x000fe20000010000 */
[C---:B------:R-:W-:Y:S01]  /*20a0*/  IMAD.SHL.U32 R2, R14.reuse, 0x80, RZ ;  /* 0x000000800e027824 */ /* 0x040fe200078e00ff */
[----:B------:R-:W-:Y:S01]  /*20b0*/  USHF.L.U32 UR13, UR13, 0x5, URZ ;  /* 0x000000050d0d7899 */ /* 0x000fe2000800063f */
[C---:B------:R-:W-:Y:S02]  /*20c0*/  IMAD.SHL.U32 R0, R14.reuse, 0x10, RZ ;  /* 0x000000100e007824 */ /* 0x040fe400078e00ff */
[----:B------:R-:W-:Y:S01]  /*20d0*/  IMAD.SHL.U32 R14, R14, 0x8, RZ ;  /* 0x000000080e0e7824 */ /* 0x000fe200078e00ff */
[----:B------:R-:W-:Y:S01]  /*20e0*/  LOP3.LUT R3, R2, 0x400, RZ, 0xc0, !PT ;  /* 0x0000040002037812 */ /* 0x000fe200078ec0ff */
[----:B------:R-:W-:Y:S01]  /*20f0*/  ULOP3.LUT UR13, UR13, 0x60, URZ, 0xc0, !UPT ;  /* 0x000000600d0d7892 */ /* 0x000fe2000f8ec03f */
[----:B------:R-:W-:Y:S01]  /*2100*/  LOP3.LUT R2, R0, 0x70, RZ, 0xc0, !PT ;  /* 0x0000007000027812 */ /* 0x000fe200078ec0ff */
[----:B------:R-:W-:Y:S01]  /*2110*/  ULDC.64 UR6, c[0x0][0x228] ;  /* 0x00008a0000067ab9 */ /* 0x000fe20000000a00 */
[----:B------:R-:W-:Y:S01]  /*2120*/  LOP3.LUT R14, R14, 0x380, RZ, 0xc0, !PT ;  /* 0x000003800e0e7812 */ /* 0x000fe200078ec0ff */
[----:B------:R-:W-:Y:S01]  /*2130*/  ULDC UR4, c[0x0][0x244] ;  /* 0x0000910000047ab9 */ /* 0x000fe20000000800 */
[----:B------:R-:W-:-:S02]  /*2140*/  IADD3 R3, R3, UR12, R2 ;  /* 0x0000000c03037c10 */ /* 0x000fc4000fffe002 */
[----:B------:R-:W-:Y:S02]  /*2150*/  LOP3.LUT R20, R0, 0x7f0, RZ, 0xc0, !PT ;  /* 0x000007f000147812 */ /* 0x000fe400078ec0ff */
[----:B------:R-:W0:Y:S01]  /*2160*/  LDC R0, c[0x0][0x248] ;  /* 0x00009200ff007b82 */ /* 0x000e220000000800 */
[----:B------:R-:W-:Y:S01]  /*2170*/  IMAD.IADD R18, R14, 0x1, R3 ;  /* 0x000000010e127824 */ /* 0x000fe200078e0203 */
[----:B------:R-:W-:Y:S02]  /*2180*/  LOP3.LUT R17, R17, UR13, R16, 0xfe, !PT ;  /* 0x0000000d11117c12 */ /* 0x000fe4000f8efe10 */
[C---:B------:R-:W-:Y:S01]  /*2190*/  ISETP.GE.AND P0, PT, R15.reuse, UR6, PT ;  /* 0x000000060f007c0c */ /* 0x040fe2000bf06270 */
[----:B------:R-:W-:Y:S01]  /*21a0*/  IMAD R15, R15, UR4, RZ ;  /* 0x000000040f0f7c24 */ /* 0x000fe2000f8e02ff */
[C---:B------:R-:W-:Y:S01]  /*21b0*/  LOP3.LUT R3, R17.reuse, 0x2, RZ, 0xfc, !PT ;  /* 0x0000000211037812 */ /* 0x040fe200078efcff */
[----:B------:R-:W-:Y:S01]  /*21c0*/  ULDC.64 UR4, c[0x0][0x220] ;  /* 0x0000880000047ab9 */ /* 0x000fe20000000a00 */
[----:B------:R-:W-:Y:S01]  /*21d0*/  STSM.16.M88.4 [R18], R24 ;  /* 0x0000001812007844 */ /* 0x000fe20000000200 */
[----:B------:R-:W-:-:S02]  /*21e0*/  LOP3.LUT R2, R17, 0x4, RZ, 0xfc, !PT ;  /* 0x0000000411027812 */ /* 0x000fc400078efcff */
[----:B------:R-:W-:Y:S01]  /*21f0*/  ISETP.LT.AND P3, PT, R3, UR7, !P0 ;  /* 0x0000000703007c0c */ /* 0x000fe2000c761270 */
[----:B------:R-:W-:Y:S01]  /*2200*/  BAR.SYNC.DEFER_BLOCKING 0x0 ;  /* 0x0000000000007b1d */ /* 0x000fe20000010000 */
[----:B------:R-:W-:Y:S02]  /*2210*/  LEA R3, P1, R15, UR4, 0x1 ;  /* 0x000000040f037c11 */ /* 0x000fe4000f8208ff */
[C---:B------:R-:W-:Y:S02]  /*2220*/  LOP3.LUT R7, R17.reuse, 0x6, RZ, 0xfc, !PT ;  /* 0x0000000611077812 */ /* 0x040fe400078efcff */
[----:B------:R-:W-:Y:S02]  /*2230*/  ISETP.LT.AND P2, PT, R2, UR7, !P0 ;  /* 0x0000000702007c0c */ /* 0x000fe4000c741270 */
[----:B------:R-:W-:Y:S02]  /*2240*/  ISETP.LT.AND P4, PT, R17, UR7, !P0 ;  /* 0x0000000711007c0c */ /* 0x000fe4000c781270 */
[----:B------:R-:W-:-:S02]  /*2250*/  LEA.HI.X.SX32 R2, R15, UR5, 0x1, P1 ;  /* 0x000000050f027c11 */ /* 0x000fc400088f0eff */
[----:B------:R-:W-:Y:S01]  /*2260*/  ISETP.LT.AND P1, PT, R7, UR7, !P0 ;  /* 0x0000000707007c0c */ /* 0x000fe2000c721270 */
[C---:B0-----:R-:W-:Y:S01]  /*2270*/  IMAD R5, R17.reuse, R0, RZ ;  /* 0x0000000011057224 */ /* 0x041fe200078e02ff */
[C---:B------:R-:W-:Y:S02]  /*2280*/  LOP3.LUT R6, R17.reuse, 0x8, RZ, 0xfc, !PT ;  /* 0x0000000811067812 */ /* 0x040fe400078efcff */
[----:B------:R-:W-:Y:S01]  /*2290*/  LOP3.LUT R12, R17, 0xa, RZ, 0xfc, !PT ;  /* 0x0000000a110c7812 */ /* 0x000fe200078efcff */
[----:B------:R-:W-:Y:S01]  /*22a0*/  IMAD R7, R0, 0x2, R5 ;  /* 0x0000000200077824 */ /* 0x000fe200078e0205 */
[C---:B------:R-:W-:Y:S02]  /*22b0*/  LEA R4, P5, R5.reuse, R3, 0x1 ;  /* 0x0000000305047211 */ /* 0x040fe400078a08ff */
[----:B------:R-:W-:Y:S01]  /*22c0*/  ISETP.LT.AND P6, PT, R6, UR7, !P0 ;  /* 0x0000000706007c0c */ /* 0x000fe2000c7c1270 */
[----:B------:R-:W-:Y:S01]  /*22d0*/  IMAD R13, R0, 0x2, R7 ;  /* 0x00000002000d7824 */ /* 0x000fe200078e0207 */
[----:B------:R-:W-:-:S02]  /*22e0*/  LEA.HI.X.SX32 R5, R5, R2, 0x1, P5 ;  /* 0x0000000205057211 */ /* 0x000fc400028f0eff */
[----:B------:R-:W-:Y:S01]  /*22f0*/  LEA R6, P5, R7, R3, 0x1 ;  /* 0x0000000307067211 */ /* 0x000fe200078a08ff */
[----:B------:R-:W0:Y:S01]  /*2300*/  LDS.128 R8, [R20+UR12] ;  /* 0x0000000c14087984 */ /* 0x000e220008000c00 */
[----:B------:R-:W-:Y:S01]  /*2310*/  LOP3.LUT R14, R17, 0xc, RZ, 0xfc, !PT ;  /* 0x0000000c110e7812 */ /* 0x000fe200078efcff */
[----:B------:R-:W-:Y:S01]  /*2320*/  IMAD R19, R0, 0x2, R13 ;  /* 0x0000000200137824 */ /* 0x000fe200078e020d */
[----:B------:R-:W-:Y:S01]  /*2330*/  LEA.HI.X.SX32 R7, R7, R2, 0x1, P5 ;  /* 0x0000000207077211 */ /* 0x000fe200028f0eff */
[----:B------:R-:W-:Y:S01]  /*2340*/  BAR.SYNC.DEFER_BLOCKING 0x0 ;  /* 0x0000000000007b1d */ /* 0x000fe20000010000 */
[----:B------:R-:W-:-:S05]  /*2350*/  ISETP.LT.AND P5, PT, R12, UR7, !P0 ;  /* 0x000000070c007c0c */ /* 0x000fca000c7a1270 */
[----:B------:R-:W-:Y:S02]  /*2360*/  STSM.16.M88.4 [R18], R32 ;  /* 0x0000002012007844 */ /* 0x000fe40000000200 */
[----:B------:R-:W-:Y:S01]  /*2370*/  BAR.SYNC.DEFER_BLOCKING 0x0 ;  /* 0x0000000000007b1d */ /* 0x000fe20000010000 */
[----:B0-----:R-:W-:Y:S02]  /*2380*/  PRMT R16, R8, 0x7632, R16 ;  /* 0x0000763208107816 */ /* 0x001fe40000000010 */
[----:B------:R-:W-:-:S03]  /*2390*/  PRMT R22, R9, 0x7632, R22 ;  /* 0x0000763209167816 */ /* 0x000fc60000000016 */
[----:B------:R0:W-:Y:S01]  /*23a0*/  @P4 STG.E.U16 desc[UR16][R4.64], R8 ;  /* 0x0000000804004986 */ /* 0x0001e2000c101510 */
[----:B------:R-:W-:-:S03]  /*23b0*/  LEA R12, P4, R13, R3, 0x1 ;  /* 0x000000030d0c7211 */ /* 0x000fc600078808ff */
[----:B------:R-:W-:Y:S01]  /*23c0*/  @P3 STG.E.U16 desc[UR16][R6.64], R9 ;  /* 0x0000000906003986 */ /* 0x000fe2000c101510 */
[-C--:B------:R-:W-:Y:S02]  /*23d0*/  LEA.HI.X.SX32 R13, R13, R2.reuse, 0x1, P4 ;  /* 0x000000020d0d7211 */ /* 0x080fe400020f0eff */
[----:B------:R-:W-:Y:S02]  /*23e0*/  ISETP.LT.AND P4, PT, R14, UR7, !P0 ;  /* 0x000000070e007c0c */ /* 0x000fe4000c781270 */
[----:B------:R-:W-:Y:S01]  /*23f0*/  LEA R14, P3, R19, R3, 0x1 ;  /* 0x00000003130e7211 */ /* 0x000fe200078608ff */
[----:B------:R1:W-:Y:S01]  /*2400*/  @P2 STG.E.U16 desc[UR16][R12.64], R10 ;  /* 0x0000000a0c002986 */ /* 0x0003e2000c101510 */
[C---:B0-----:R-:W-:Y:S02]  /*2410*/  LOP3.LUT R5, R17.reuse, 0xe, RZ, 0xfc, !PT ;  /* 0x0000000e11057812 */ /* 0x041fe400078efcff */
[----:B------:R-:W-:Y:S02]  /*2420*/  LOP3.LUT R4, R17, 0x10, RZ, 0xfc, !PT ;  /* 0x0000001011047812 */ /* 0x000fe400078efcff */
[----:B------:R-:W-:Y:S01]  /*2430*/  LEA.HI.X.SX32 R15, R19, R2, 0x1, P3 ;  /* 0x00000002130f7211 */ /* 0x000fe200018f0eff */
[----:B------:R-:W-:Y:S01]  /*2440*/  IMAD R19, R0, 0x2, R19 ;  /* 0x0000000200137824 */ /* 0x000fe200078e0213 */
[----:B------:R-:W-:-:S02]  /*2450*/  ISETP.LT.AND P3, PT, R5, UR7, !P0 ;  /* 0x0000000705007c0c */ /* 0x000fc4000c761270 */
[----:B------:R-:W-:Y:S01]  /*2460*/  ISETP.LT.AND P2, PT, R4, UR7, !P0 ;  /* 0x0000000704007c0c */ /* 0x000fe2000c741270 */
[----:B------:R0:W-:Y:S01]  /*2470*/  @P1 STG.E.U16 desc[UR16][R14.64], R11 ;  /* 0x0000000b0e001986 */ /* 0x0001e2000c101510 */
[-C--:B------:R-:W-:Y:S01]  /*2480*/  LEA R18, P1, R19, R3.reuse, 0x1 ;  /* 0x0000000313127211 */ /* 0x080fe200078208ff */
[C---:B------:R-:W-:Y:S01]  /*2490*/  IMAD R21, R0.reuse, 0x2, R19 ;  /* 0x0000000200157824 */ /* 0x040fe200078e0213 */
[----:B-1----:R-:W-:Y:S01]  /*24a0*/  LOP3.LUT R12, R17, 0x12, RZ, 0xfc, !PT ;  /* 0x00000012110c7812 */ /* 0x002fe200078efcff */
[----:B------:R-:W1:Y:S01]  /*24b0*/  LDS.128 R4, [R20+UR12] ;  /* 0x0000000c14047984 */ /* 0x000e620008000c00 */
[----:B------:R-:W-:Y:S01]  /*24c0*/  LEA.HI.X.SX32 R19, R19, R2, 0x1, P1 ;  /* 0x0000000213137211 */ /* 0x000fe200008f0eff */
[----:B------:R-:W-:Y:S01]  /*24d0*/  IMAD R13, R0, 0x2, R21 ;  /* 0x00000002000d7824 */ /* 0x000fe200078e0215 */
[----:B------:R-:W-:-:S03]  /*24e0*/  LEA R8, P1, R21, R3, 0x1 ;  /* 0x0000000315087211 */ /* 0x000fc600078208ff */
[----:B------:R2:W-:Y:S01]  /*24f0*/  @P6 STG.E.U16 desc[UR16][R18.64], R16 ;  /* 0x0000001012006986 */ /* 0x0005e2000c101510 */
[-C--:B------:R-:W-:Y:S01]  /*2500*/  LEA.HI.X.SX32 R9, R21, R2.reuse, 0x1, P1 ;  /* 0x0000000215097211 */ /* 0x080fe200008f0eff */
[----:B0-----:R-:W-:Y:S01]  /*2510*/  IMAD R15, R0, 0x2, R13 ;  /* 0x00000002000f7824 */ /* 0x001fe200078e020d */
[----:B------:R-:W-:Y:S02]  /*2520*/  ISETP.LT.AND P1, PT, R12, UR7, !P0 ;  /* 0x000000070c007c0c */ /* 0x000fe4000c721270 */
[-C--:B------:R-:W-:Y:S01]  /*2530*/  LEA R12, P6, R13, R3.reuse, 0x1 ;  /* 0x000000030d0c7211 */ /* 0x080fe200078c08ff */
[----:B------:R0:W-:Y:S01]  /*2540*/  @P5 STG.E.U16 desc[UR16][R8.64], R22 ;  /* 0x0000001608005986 */ /* 0x0001e2000c101510 */
[----:B------:R-:W-:Y:S02]  /*2550*/  LOP3.LUT R14, R17, 0x14, RZ, 0xfc, !PT ;  /* 0x00000014110e7812 */ /* 0x000fe400078efcff */
[----:B------:R-:W-:Y:S02]  /*2560*/  LEA.HI.X.SX32 R13, R13, R2, 0x1, P6 ;  /* 0x000000020d0d7211 */ /* 0x000fe400030f0eff */
[----:B------:R-:W-:Y:S01]  /*2570*/  ISETP.LT.AND P5, PT, R14, UR7, !P0 ;  /* 0x000000070e007c0c */ /* 0x000fe2000c7a1270 */
[----:B--2---:R-:W-:Y:S01]  /*2580*/  IMAD R19, R0, 0x2, R15 ;  /* 0x0000000200137824 */ /* 0x004fe200078e020f */
[----:B------:R-:W-:-:S02]  /*2590*/  LEA R14, P6, R15, R3, 0x1 ;  /* 0x000000030f0e7211 */ /* 0x000fc400078c08ff */
[----:B------:R-:W-:Y:S01]  /*25a0*/  PRMT R16, R11, 0x7632, R16 ;  /* 0x000076320b107816 */ /* 0x000fe20000000010 */
[----:B------:R-:W-:Y:S01]  /*25b0*/  IMAD R11, R0, 0x2, R19 ;  /* 0x00000002000b7824 */ /* 0x000fe200078e0213 */
[----:B------:R-:W-:Y:S02]  /*25c0*/  LEA.HI.X.SX32 R15, R15, R2, 0x1, P6 ;  /* 0x000000020f0f7211 */ /* 0x000fe400030f0eff */
[----:B0-----:R-:W-:Y:S02]  /*25d0*/  PRMT R9, R10, 0x7632, R9 ;  /* 0x000076320a097816 */ /* 0x001fe40000000009 */
[----:B------:R-:W-:Y:S02]  /*25e0*/  LOP3.LUT R10, R17, 0x16, RZ, 0xfc, !PT ;  /* 0x00000016110a7812 */ /* 0x000fe400078efcff */
[----:B------:R-:W-:Y:S01]  /*25f0*/  LEA R8, P6, R19, R3, 0x1 ;  /* 0x0000000313087211 */ /* 0x000fe200078c08ff */
[----:B------:R0:W-:Y:S01]  /*2600*/  @P4 STG.E.U16 desc[UR16][R12.64], R9 ;  /* 0x000000090c004986 */ /* 0x0001e2000c101510 */
[----:B------:R-:W-:-:S02]  /*2610*/  ISETP.LT.AND P4, PT, R10, UR7, !P0 ;  /* 0x000000070a007c0c */ /* 0x000fc4000c781270 */
[C---:B------:R-:W-:Y:S01]  /*2620*/  LOP3.LUT R10, R17.reuse, 0x18, RZ, 0xfc, !PT ;  /* 0x00000018110a7812 */ /* 0x040fe200078efcff */
[----:B------:R2:W-:Y:S01]  /*2630*/  @P3 STG.E.U16 desc[UR16][R14.64], R16 ;  /* 0x000000100e003986 */ /* 0x0005e2000c101510 */
[----:B------:R-:W-:Y:S02]  /*2640*/  LOP3.LUT R20, R17, 0x1c, RZ, 0xfc, !PT ;  /* 0x0000001c11147812 */ /* 0x000fe400078efcff */
[----:B------:R-:W-:Y:S01]  /*2650*/  ISETP.LT.AND P3, PT, R10, UR7, !P0 ;  /* 0x000000070a007c0c */ /* 0x000fe2000c761270 */
[C---:B0-----:R-:W-:Y:S01]  /*2660*/  IMAD R13, R0.reuse, 0x2, R11 ;  /* 0x00000002000d7824 */ /* 0x041fe200078e020b */
[-C--:B------:R-:W-:Y:S02]  /*2670*/  LEA.HI.X.SX32 R9, R19, R2.reuse, 0x1, P6 ;  /* 0x0000000213097211 */ /* 0x080fe400030f0eff */
[----:B------:R-:W-:Y:S01]  /*2680*/  LEA R10, P6, R11, R3, 0x1 ;  /* 0x000000030b0a7211 */ /* 0x000fe200078c08ff */
[C---:B------:R-:W-:Y:S01]  /*2690*/  IMAD R19, R0.reuse, 0x2, R13 ;  /* 0x0000000200137824 */ /* 0x040fe200078e020d */
[----:B------:R-:W-:Y:S01]  /*26a0*/  LOP3.LUT R12, R17, 0x1a, RZ, 0xfc, !PT ;  /* 0x0000001a110c7812 */ /* 0x000fe200078efcff */
[----:B-1----:R-:W-:Y:S01]  /*26b0*/  @P2 STG.E.U16 desc[UR16][R8.64], R4 ;  /* 0x0000000408002986 */ /* 0x002fe2000c101510 */
[----:B------:R-:W-:Y:S01]  /*26c0*/  LEA.HI.X.SX32 R11, R11, R2, 0x1, P6 ;  /* 0x000000020b0b7211 */ /* 0x000fe200030f0eff */
[----:B------:R-:W-:Y:S01]  /*26d0*/  IMAD R21, R0, 0x2, R19 ;  /* 0x0000000200157824 */ /* 0x000fe200078e0213 */
[----:B------:R-:W-:-:S02]  /*26e0*/  ISETP.LT.AND P2, PT, R12, UR7, !P0 ;  /* 0x000000070c007c0c */ /* 0x000fc4000c741270 */
[-C--:B------:R-:W-:Y:S01]  /*26f0*/  LEA R12, P6, R13, R3.reuse, 0x1 ;  /* 0x000000030d0c7211 */ /* 0x080fe200078c08ff */
[C---:B------:R-:W-:Y:S01]  /*2700*/  IMAD R23, R0.reuse, 0x2, R21 ;  /* 0x0000000200177824 */ /* 0x040fe200078e0215 */
[----:B------:R0:W-:Y:S01]  /*2710*/  @P1 STG.E.U16 desc[UR16][R10.64], R5 ;  /* 0x000000050a001986 */ /* 0x0001e2000c101510 */
[-C--:B--2---:R-:W-:Y:S02]  /*2720*/  LEA R14, P1, R19, R3.reuse, 0x1 ;  /* 0x00000003130e7211 */ /* 0x084fe400078208ff */
[C---:B------:R-:W-:Y:S01]  /*2730*/  IMAD R25, R0.reuse, 0x2, R23 ;  /* 0x0000000200197824 */ /* 0x040fe200078e0217 */
[-C--:B------:R-:W-:Y:S02]  /*2740*/  LEA.HI.X.SX32 R13, R13, R2.reuse, 0x1, P6 ;  /* 0x000000020d0d7211 */ /* 0x080fe400030f0eff */
[----:B------:R-:W-:Y:S01]  /*2750*/  LEA R18, P6, R21, R3, 0x1 ;  /* 0x0000000315127211 */ /* 0x000fe200078c08ff */
[----:B------:R-:W-:Y:S01]  /*2760*/  IMAD R0, R0, 0x2, R25 ;  /* 0x0000000200007824 */ /* 0x000fe200078e0219 */
[-C--:B------:R-:W-:Y:S01]  /*2770*/  LEA.HI.X.SX32 R15, R19, R2.reuse, 0x1, P1 ;  /* 0x00000002130f7211 */ /* 0x080fe200008f0eff */
[----:B------:R1:W-:Y:S01]  /*2780*/  @P5 STG.E.U16 desc[UR16][R12.64], R6 ;  /* 0x000000060c005986 */ /* 0x0003e2000c101510 */
[----:B------:R-:W-:-:S02]  /*2790*/  LEA.HI.X.SX32 R19, R21, R2, 0x1, P6 ;  /* 0x0000000215137211 */ /* 0x000fc400030f0eff */
[-C--:B0-----:R-:W-:Y:S01]  /*27a0*/  LEA R10, P1, R25, R3.reuse, 0x1 ;  /* 0x00000003190a7211 */ /* 0x081fe200078208ff */
[----:B------:R1:W-:Y:S01]  /*27b0*/  @P4 STG.E.U16 desc[UR16][R14.64], R7 ;  /* 0x000000070e004986 */ /* 0x0003e2000c101510 */
[----:B------:R-:W-:Y:S02]  /*27c0*/  LOP3.LUT R17, R17, 0x1e, RZ, 0xfc, !PT ;  /* 0x0000001e11117812 */ /* 0x000fe400078efcff */
[----:B------:R-:W-:Y:S02]  /*27d0*/  LEA R8, P6, R23, R3, 0x1 ;  /* 0x0000000317087211 */ /* 0x000fe400078c08ff */
[----:B------:R-:W-:Y:S02]  /*27e0*/  LEA.HI.X.SX32 R11, R25, R2, 0x1, P1 ;  /* 0x00000002190b7211 */ /* 0x000fe400008f0eff */
[----:B------:R-:W-:Y:S02]  /*27f0*/  ISETP.LT.AND P1, PT, R20, UR7, !P0 ;  /* 0x0000000714007c0c */ /* 0x000fe4000c721270 */
[----:B------:R-:W-:-:S02]  /*2800*/  ISETP.LT.AND P0, PT, R17, UR7, !P0 ;  /* 0x0000000711007c0c */ /* 0x000fc4000c701270 */
[-C--:B------:R-:W-:Y:S02]  /*2810*/  LEA.HI.X.SX32 R9, R23, R2.reuse, 0x1, P6 ;  /* 0x0000000217097211 */ /* 0x080fe400030f0eff */
[----:B------:R-:W-:Y:S02]  /*2820*/  LEA R16, P6, R0, R3, 0x1 ;  /* 0x0000000300107211 */ /* 0x000fe400078c08ff */
[----:B------:R-:W-:Y:S02]  /*2830*/  PRMT R4, R4, 0x7632, R4 ;  /* 0x0000763204047816 */ /* 0x000fe40000000004 */
[----:B------:R-:W-:Y:S02]  /*2840*/  LEA.HI.X.SX32 R17, R0, R2, 0x1, P6 ;  /* 0x0000000200117211 */ /* 0x000fe400030f0eff */
[----:B------:R-:W-:Y:S01]  /*2850*/  PRMT R5, R5, 0x7632, R5 ;  /* 0x0000763205057816 */ /* 0x000fe20000000005 */
[----:B------:R1:W-:Y:S01]  /*2860*/  @P3 STG.E.U16 desc[UR16][R18.64], R4 ;  /* 0x0000000412003986 */ /* 0x0003e2000c101510 */
[----:B------:R-:W-:-:S03]  /*2870*/  PRMT R0, R6, 0x7632, R0 ;  /* 0x0000763206007816 */ /* 0x000fc60000000000 */
[----:B------:R1:W-:Y:S04]  /*2880*/  @P2 STG.E.U16 desc[UR16][R8.64], R5 ;  /* 0x0000000508002986 */ /* 0x0003e8000c101510 */
[----:B------:R1:W-:Y:S01]  /*2890*/  @P1 STG.E.U16 desc[UR16][R10.64], R0 ;  /* 0x000000000a001986 */ /* 0x0003e2000c101510 */
[----:B------:R-:W-:Y:S05]  /*28a0*/  @!P0 EXIT ;  /* 0x000000000000894d */ /* 0x000fea0003800000 */
[----:B-1----:R-:W-:-:S05]  /*28b0*/  PRMT R8, R7, 0x7632, R8 ;  /* 0x0000763207087816 */ /* 0x002fca0000000008 */
[----:B------:R-:W-:Y:S01]  /*28c0*/  STG.E.U16 desc[UR16][R16.64], R8 ;  /* 0x0000000810007986 */ /* 0x000fe2000c101510 */
[----:B------:R-:W-:Y:S05]  /*28d0*/  EXIT ;  /* 0x000000000000794d */ /* 0x000fea0003800000 */
.L_x_2:
[----:B------:R-:W-:-:S00]  /*28e0*/  BRA `(.L_x_2) ;  /* 0xfffffffc00fc7947 */ /* 0x000fc0000383ffff */
[----:B------:R-:W-:-:S00]  /*28f0*/  NOP ;  /* 0x0000000000007918 */ /* 0x000fc00000000000 */
        /* <DEDUP_REMOVED lines=8> */
.L_x_3:


//--------------------- .nv.shared.matmul_kernel  --------------------------
	.section	.nv.shared.matmul_kernel,"aw",@nobits
	.sectionflags	@""
	.align	16
	.zero		1024


//--------------------- .nv.shared.reserved.0     --------------------------
	.section	.nv.shared.reserved.0,"aw",@nobits
	.weak		__nv_reservedSMEM_offset_0_alias
	.size		__nv_reservedSMEM_offset_0_alias, 0, 0
	.other		__nv_reservedSMEM_offset_0_alias,@"STO_CUDA_RESERVED_SHARED STV_DEFAULT"
__nv_reservedSMEM_offset_0_alias:
	.zero		0


//--------------------- .nv.constant0.matmul_kernel --------------------------
	.section	.nv.constant0.matmul_kernel,"a",@progbits
	.sectionflags	@""
	.align	4
.nv.constant0.matmul_kernel:
	.zero		608


//--------------------- SYMBOLS --------------------------

	.type		.nv.reservedSmem.offset0,@object
	.size		.nv.reservedSmem.offset0,0x4
